//
// Generated by NVIDIA NVVM Compiler
//
// Compiler Build ID: CL-36424714
// Cuda compilation tools, release 13.0, V13.0.88
// Based on NVVM 20.0.0
//

.version 9.0
.target sm_100
.address_size 64

	// .globl	default_function_kernel0
// _ZZ24default_function_kernel0E15pad_temp_shared has been demoted
// _ZZ24default_function_kernel0E13kernel_shared has been demoted

.visible .entry default_function_kernel0(
	.param .u64 .ptr .align 1 default_function_kernel0_param_0,
	.param .u64 .ptr .align 1 default_function_kernel0_param_1,
	.param .u64 .ptr .align 1 default_function_kernel0_param_2
)
{
	.reg .pred 	%p<83>;
	.reg .b16 	%rs<45>;
	.reg .b32 	%r<356>;
	.reg .b32 	%f<1241>;
	.reg .b64 	%rd<36>;
	// demoted variable
	.shared .align 4 .b8 _ZZ24default_function_kernel0E15pad_temp_shared[8352];
	// demoted variable
	.shared .align 4 .b8 _ZZ24default_function_kernel0E13kernel_shared[1152];
	mov.u32 	%r21, %tid.z;
	mov.u32 	%r22, %tid.y;
	mov.u32 	%r23, %tid.x;
	shl.b32 	%r24, %r21, 2;
	shl.b32 	%r25, %r22, 1;
	add.s32 	%r26, %r25, %r23;
	cvt.u16.u32 	%rs1, %r26;
	mul.hi.u16 	%rs2, %rs1, 10923;
	cvt.u32.u16 	%r27, %rs2;
	add.s32 	%r28, %r24, %r27;
	setp.gt.u32 	%p4, %r28, 15;
	shl.b32 	%r29, %r21, 3;
	mul.hi.u16 	%rs3, %rs1, 21846;
	cvt.u32.u16 	%r30, %rs3;
	add.s32 	%r31, %r29, %r30;
	setp.gt.u32 	%p5, %r31, 31;
	mad.lo.s32 	%r33, %r21, 24, %r26;
	setp.gt.u32 	%p6, %r33, 95;
	mul.lo.s32 	%r35, %r23, 3;
	mad.lo.s32 	%r36, %r22, 6, %r35;
	mad.lo.s32 	%r37, %r21, 72, %r36;
	mov.u32 	%r40, %ctaid.z;
	shl.b32 	%r41, %r40, 4;
	add.s32 	%r42, %r28, %r41;
	setp.gt.u32 	%p7, %r42, 31;
	mul.lo.s32 	%r43, %r21, 2304;
	mad.lo.s32 	%r44, %r40, 9216, %r43;
	mul.wide.u16 	%r45, %rs2, 576;
	add.s32 	%r46, %r44, %r45;
	mul.lo.s16 	%rs4, %rs2, 6;
	sub.s16 	%rs5, %rs1, %rs4;
	mul.lo.s16 	%rs6, %rs5, 3;
	cvt.u32.u16 	%r47, %rs6;
	or.b32  	%r2, %r46, %r47;
	or.pred  	%p8, %p4, %p5;
	or.pred  	%p1, %p8, %p6;
	setp.gt.u32 	%p9, %r37, 287;
	or.pred  	%p10, %p1, %p9;
	setp.gt.u32 	%p11, %r36, 71;
	or.pred  	%p12, %p10, %p11;
	or.pred  	%p2, %p12, %p7;
	mov.b32 	%r352, 0;
	mov.f32 	%f1113, 0f00000000;
	mov.f32 	%f1114, %f1113;
	mov.f32 	%f1115, %f1113;
	mov.f32 	%f1116, %f1113;
	mov.f32 	%f1117, %f1113;
	mov.f32 	%f1118, %f1113;
	mov.f32 	%f1119, %f1113;
	mov.f32 	%f1120, %f1113;
	mov.f32 	%f1121, %f1113;
	mov.f32 	%f1122, %f1113;
	mov.f32 	%f1123, %f1113;
	mov.f32 	%f1124, %f1113;
	mov.f32 	%f1125, %f1113;
	mov.f32 	%f1126, %f1113;
	mov.f32 	%f1127, %f1113;
	mov.f32 	%f1128, %f1113;
	mov.f32 	%f1129, %f1113;
	mov.f32 	%f1130, %f1113;
	mov.f32 	%f1131, %f1113;
	mov.f32 	%f1132, %f1113;
	mov.f32 	%f1133, %f1113;
	mov.f32 	%f1134, %f1113;
	mov.f32 	%f1135, %f1113;
	mov.f32 	%f1136, %f1113;
	mov.f32 	%f1137, %f1113;
	mov.f32 	%f1138, %f1113;
	mov.f32 	%f1139, %f1113;
	mov.f32 	%f1140, %f1113;
	mov.f32 	%f1141, %f1113;
	mov.f32 	%f1142, %f1113;
	mov.f32 	%f1143, %f1113;
	mov.f32 	%f1144, %f1113;
	mov.f32 	%f1145, %f1113;
	mov.f32 	%f1146, %f1113;
	mov.f32 	%f1147, %f1113;
	mov.f32 	%f1148, %f1113;
	mov.f32 	%f1149, %f1113;
	mov.f32 	%f1150, %f1113;
	mov.f32 	%f1151, %f1113;
	mov.f32 	%f1152, %f1113;
	mov.f32 	%f1153, %f1113;
	mov.f32 	%f1154, %f1113;
	mov.f32 	%f1155, %f1113;
	mov.f32 	%f1156, %f1113;
	mov.f32 	%f1157, %f1113;
	mov.f32 	%f1158, %f1113;
	mov.f32 	%f1159, %f1113;
	mov.f32 	%f1160, %f1113;
	mov.f32 	%f1161, %f1113;
	mov.f32 	%f1162, %f1113;
	mov.f32 	%f1163, %f1113;
	mov.f32 	%f1164, %f1113;
	mov.f32 	%f1165, %f1113;
	mov.f32 	%f1166, %f1113;
	mov.f32 	%f1167, %f1113;
	mov.f32 	%f1168, %f1113;
	mov.f32 	%f1169, %f1113;
	mov.f32 	%f1170, %f1113;
	mov.f32 	%f1171, %f1113;
	mov.f32 	%f1172, %f1113;
	mov.f32 	%f1173, %f1113;
	mov.f32 	%f1174, %f1113;
	mov.f32 	%f1175, %f1113;
	mov.f32 	%f1176, %f1113;
	mov.f32 	%f1177, %f1113;
	mov.f32 	%f1178, %f1113;
	mov.f32 	%f1179, %f1113;
	mov.f32 	%f1180, %f1113;
	mov.f32 	%f1181, %f1113;
	mov.f32 	%f1182, %f1113;
	mov.f32 	%f1183, %f1113;
	mov.f32 	%f1184, %f1113;
	mov.f32 	%f1185, %f1113;
	mov.f32 	%f1186, %f1113;
	mov.f32 	%f1187, %f1113;
	mov.f32 	%f1188, %f1113;
	mov.f32 	%f1189, %f1113;
	mov.f32 	%f1190, %f1113;
	mov.f32 	%f1191, %f1113;
	mov.f32 	%f1192, %f1113;
	mov.f32 	%f1193, %f1113;
	mov.f32 	%f1194, %f1113;
	mov.f32 	%f1195, %f1113;
	mov.f32 	%f1196, %f1113;
	mov.f32 	%f1197, %f1113;
	mov.f32 	%f1198, %f1113;
	mov.f32 	%f1199, %f1113;
	mov.f32 	%f1200, %f1113;
	mov.f32 	%f1201, %f1113;
	mov.f32 	%f1202, %f1113;
	mov.f32 	%f1203, %f1113;
	mov.f32 	%f1204, %f1113;
	mov.f32 	%f1205, %f1113;
	mov.f32 	%f1206, %f1113;
	mov.f32 	%f1207, %f1113;
	mov.f32 	%f1208, %f1113;
	mov.f32 	%f1209, %f1113;
	mov.f32 	%f1210, %f1113;
	mov.f32 	%f1211, %f1113;
	mov.f32 	%f1212, %f1113;
	mov.f32 	%f1213, %f1113;
	mov.f32 	%f1214, %f1113;
	mov.f32 	%f1215, %f1113;
	mov.f32 	%f1216, %f1113;
	mov.f32 	%f1217, %f1113;
	mov.f32 	%f1218, %f1113;
	mov.f32 	%f1219, %f1113;
	mov.f32 	%f1220, %f1113;
	mov.f32 	%f1221, %f1113;
	mov.f32 	%f1222, %f1113;
	mov.f32 	%f1223, %f1113;
	mov.f32 	%f1224, %f1113;
	mov.f32 	%f1225, %f1113;
	mov.f32 	%f1226, %f1113;
	mov.f32 	%f1227, %f1113;
	mov.f32 	%f1228, %f1113;
	mov.f32 	%f1229, %f1113;
	mov.f32 	%f1230, %f1113;
	mov.f32 	%f1231, %f1113;
	mov.f32 	%f1232, %f1113;
	mov.f32 	%f1233, %f1113;
	mov.f32 	%f1234, %f1113;
	mov.f32 	%f1235, %f1113;
	mov.f32 	%f1236, %f1113;
	mov.f32 	%f1237, %f1113;
	mov.f32 	%f1238, %f1113;
	mov.f32 	%f1239, %f1113;
	mov.f32 	%f1240, %f1113;
$L__BB0_1:
	bar.sync 	0;
	mov.b32 	%r353, 0;
$L__BB0_2:
	mov.u32 	%r49, %tid.y;
	mov.u32 	%r50, %tid.x;
	mul.lo.s32 	%r51, %r50, 19;
	mad.lo.s32 	%r52, %r49, 38, %r51;
	add.s32 	%r53, %r52, %r353;
	cvt.u16.u32 	%rs7, %r53;
	mul.hi.u16 	%rs8, %rs7, -7281;
	shr.u16 	%rs9, %rs8, 4;
	cvt.u32.u16 	%r54, %rs9;
	mov.u32 	%r55, %tid.z;
	mad.lo.s32 	%r56, %r55, 29, %r54;
	setp.gt.u32 	%p13, %r56, 115;
	@%p13 bra 	$L__BB0_8;
	mov.u32 	%r57, %tid.z;
	mov.u32 	%r58, %tid.y;
	mov.u32 	%r59, %tid.x;
	mul.lo.s32 	%r60, %r59, 19;
	mad.lo.s32 	%r61, %r58, 38, %r60;
	add.s32 	%r63, %r61, %r353;
	mad.lo.s32 	%r64, %r57, 522, %r63;
	setp.gt.u32 	%p14, %r64, 2087;
	setp.gt.u32 	%p15, %r63, 521;
	or.pred  	%p16, %p14, %p15;
	mov.f32 	%f981, 0f00000000;
	@%p16 bra 	$L__BB0_8;
	add.s32 	%r65, %r56, -58;
	setp.lt.u32 	%p17, %r56, 58;
	selp.b32 	%r66, %r56, %r65, %p17;
	mov.u32 	%r67, %ctaid.y;
	mul.lo.s32 	%r68, %r67, 56;
	or.b32  	%r69, %r66, %r68;
	setp.eq.s32 	%p18, %r69, 0;
	add.s32 	%r70, %r66, %r68;
	setp.gt.u32 	%p19, %r70, 224;
	or.pred  	%p20, %p18, %p19;
	@%p20 bra 	$L__BB0_7;
	mov.u32 	%r72, %tid.y;
	mov.u32 	%r73, %tid.x;
	mul.lo.s32 	%r74, %r73, 19;
	mad.lo.s32 	%r75, %r72, 38, %r74;
	add.s32 	%r76, %r75, %r353;
	cvt.u16.u32 	%rs10, %r76;
	mul.hi.u16 	%rs11, %rs10, -7281;
	shr.u16 	%rs12, %rs11, 4;
	mul.lo.s16 	%rs13, %rs12, 18;
	sub.s16 	%rs14, %rs10, %rs13;
	cvt.u32.u16 	%r6, %rs14;
	mov.u32 	%r77, %ctaid.x;
	shl.b32 	%r78, %r77, 4;
	or.b32  	%r79, %r78, %r6;
	setp.eq.s32 	%p21, %r79, 0;
	add.s32 	%r80, %r78, %r6;
	setp.gt.u32 	%p22, %r80, 224;
	or.pred  	%p23, %p21, %p22;
	@%p23 bra 	$L__BB0_7;
	ld.param.u64 	%rd28, [default_function_kernel0_param_0];
	setp.gt.u32 	%p24, %r56, 57;
	selp.b32 	%r82, 50176, 0, %p24;
	add.s32 	%r83, %r56, -58;
	selp.b32 	%r84, %r56, %r83, %p17;
	mov.u32 	%r85, %ctaid.y;
	mov.u32 	%r86, %ctaid.x;
	shl.b32 	%r87, %r86, 4;
	mad.lo.s32 	%r88, %r85, 12544, %r87;
	mad.lo.s32 	%r89, %r352, 100352, %r88;
	add.s32 	%r90, %r89, %r6;
	add.s32 	%r91, %r90, %r82;
	mad.lo.s32 	%r92, %r84, 224, %r91;
	add.s32 	%r93, %r92, -225;
	cvta.to.global.u64 	%rd4, %rd28;
	mul.wide.s32 	%rd5, %r93, 4;
	add.s64 	%rd6, %rd4, %rd5;
	ld.global.nc.f32 	%f981, [%rd6];
$L__BB0_7:
	mov.u32 	%r94, %tid.z;
	mov.u32 	%r95, %tid.y;
	mov.u32 	%r96, %tid.x;
	mul.lo.s32 	%r97, %r96, 19;
	mad.lo.s32 	%r98, %r95, 38, %r97;
	mad.lo.s32 	%r99, %r94, 522, %r98;
	add.s32 	%r100, %r99, %r353;
	shl.b32 	%r101, %r100, 2;
	mov.u32 	%r102, _ZZ24default_function_kernel0E15pad_temp_shared;
	add.s32 	%r103, %r102, %r101;
	st.shared.f32 	[%r103], %f981;
$L__BB0_8:
	mov.u32 	%r104, %tid.y;
	mov.u32 	%r105, %tid.x;
	mul.lo.s32 	%r106, %r105, 19;
	mad.lo.s32 	%r107, %r104, 38, %r106;
	add.s32 	%r108, %r107, %r353;
	cvt.u16.u32 	%rs15, %r108;
	add.s16 	%rs16, %rs15, 1;
	mul.hi.u16 	%rs17, %rs16, -7281;
	shr.u16 	%rs18, %rs17, 4;
	cvt.u32.u16 	%r109, %rs18;
	mov.u32 	%r110, %tid.z;
	mad.lo.s32 	%r111, %r110, 29, %r109;
	setp.gt.u32 	%p26, %r111, 115;
	@%p26 bra 	$L__BB0_14;
	add.s32 	%r112, %r353, 1;
	mov.u32 	%r113, %tid.z;
	mov.u32 	%r114, %tid.y;
	mov.u32 	%r115, %tid.x;
	mul.lo.s32 	%r116, %r115, 19;
	mad.lo.s32 	%r117, %r114, 38, %r116;
	mad.lo.s32 	%r119, %r113, 522, %r117;
	add.s32 	%r120, %r119, %r112;
	setp.gt.u32 	%p27, %r120, 2087;
	add.s32 	%r121, %r112, %r117;
	setp.gt.u32 	%p28, %r121, 521;
	or.pred  	%p29, %p27, %p28;
	mov.f32 	%f982, 0f00000000;
	@%p29 bra 	$L__BB0_14;
	add.s32 	%r122, %r111, -58;
	setp.lt.u32 	%p30, %r111, 58;
	selp.b32 	%r123, %r111, %r122, %p30;
	mov.u32 	%r124, %ctaid.y;
	mul.lo.s32 	%r125, %r124, 56;
	or.b32  	%r126, %r123, %r125;
	setp.eq.s32 	%p31, %r126, 0;
	add.s32 	%r127, %r123, %r125;
	setp.gt.u32 	%p32, %r127, 224;
	or.pred  	%p33, %p31, %p32;
	@%p33 bra 	$L__BB0_13;
	mov.u32 	%r129, %tid.y;
	mov.u32 	%r130, %tid.x;
	mul.lo.s32 	%r131, %r130, 19;
	mad.lo.s32 	%r132, %r129, 38, %r131;
	add.s32 	%r133, %r132, %r353;
	cvt.u16.u32 	%rs19, %r133;
	add.s16 	%rs20, %rs19, 1;
	mul.hi.u16 	%rs21, %rs20, -7281;
	shr.u16 	%rs22, %rs21, 4;
	mul.lo.s16 	%rs23, %rs22, 18;
	sub.s16 	%rs24, %rs20, %rs23;
	cvt.u32.u16 	%r8, %rs24;
	mov.u32 	%r134, %ctaid.x;
	shl.b32 	%r135, %r134, 4;
	or.b32  	%r136, %r135, %r8;
	setp.eq.s32 	%p34, %r136, 0;
	add.s32 	%r137, %r135, %r8;
	setp.gt.u32 	%p35, %r137, 224;
	or.pred  	%p36, %p34, %p35;
	@%p36 bra 	$L__BB0_13;
	ld.param.u64 	%rd29, [default_function_kernel0_param_0];
	setp.gt.u32 	%p37, %r111, 57;
	selp.b32 	%r139, 50176, 0, %p37;
	add.s32 	%r140, %r111, -58;
	selp.b32 	%r141, %r111, %r140, %p30;
	mov.u32 	%r142, %ctaid.y;
	mov.u32 	%r143, %ctaid.x;
	shl.b32 	%r144, %r143, 4;
	mad.lo.s32 	%r145, %r142, 12544, %r144;
	mad.lo.s32 	%r146, %r352, 100352, %r145;
	add.s32 	%r147, %r146, %r8;
	add.s32 	%r148, %r147, %r139;
	mad.lo.s32 	%r149, %r141, 224, %r148;
	add.s32 	%r150, %r149, -225;
	cvta.to.global.u64 	%rd7, %rd29;
	mul.wide.s32 	%rd8, %r150, 4;
	add.s64 	%rd9, %rd7, %rd8;
	ld.global.nc.f32 	%f982, [%rd9];
$L__BB0_13:
	mov.u32 	%r151, %tid.z;
	mov.u32 	%r152, %tid.y;
	mov.u32 	%r153, %tid.x;
	mul.lo.s32 	%r154, %r153, 19;
	mad.lo.s32 	%r155, %r152, 38, %r154;
	mad.lo.s32 	%r156, %r151, 522, %r155;
	add.s32 	%r157, %r156, %r353;
	shl.b32 	%r158, %r157, 2;
	mov.u32 	%r159, _ZZ24default_function_kernel0E15pad_temp_shared;
	add.s32 	%r160, %r159, %r158;
	st.shared.f32 	[%r160+4], %f982;
$L__BB0_14:
	mov.u32 	%r161, %tid.y;
	mov.u32 	%r162, %tid.x;
	mul.lo.s32 	%r163, %r162, 19;
	mad.lo.s32 	%r164, %r161, 38, %r163;
	add.s32 	%r165, %r164, %r353;
	cvt.u16.u32 	%rs25, %r165;
	add.s16 	%rs26, %rs25, 2;
	mul.hi.u16 	%rs27, %rs26, -7281;
	shr.u16 	%rs28, %rs27, 4;
	cvt.u32.u16 	%r166, %rs28;
	mov.u32 	%r167, %tid.z;
	mad.lo.s32 	%r168, %r167, 29, %r166;
	setp.gt.u32 	%p39, %r168, 115;
	@%p39 bra 	$L__BB0_20;
	add.s32 	%r169, %r353, 2;
	mov.u32 	%r170, %tid.z;
	mov.u32 	%r171, %tid.y;
	mov.u32 	%r172, %tid.x;
	mul.lo.s32 	%r173, %r172, 19;
	mad.lo.s32 	%r174, %r171, 38, %r173;
	mad.lo.s32 	%r176, %r170, 522, %r174;
	add.s32 	%r177, %r176, %r169;
	setp.gt.u32 	%p40, %r177, 2087;
	add.s32 	%r178, %r169, %r174;
	setp.gt.u32 	%p41, %r178, 521;
	or.pred  	%p42, %p40, %p41;
	mov.f32 	%f983, 0f00000000;
	@%p42 bra 	$L__BB0_20;
	add.s32 	%r179, %r168, -58;
	setp.lt.u32 	%p43, %r168, 58;
	selp.b32 	%r180, %r168, %r179, %p43;
	mov.u32 	%r181, %ctaid.y;
	mul.lo.s32 	%r182, %r181, 56;
	or.b32  	%r183, %r180, %r182;
	setp.eq.s32 	%p44, %r183, 0;
	add.s32 	%r184, %r180, %r182;
	setp.gt.u32 	%p45, %r184, 224;
	or.pred  	%p46, %p44, %p45;
	@%p46 bra 	$L__BB0_19;
	mov.u32 	%r186, %tid.y;
	mov.u32 	%r187, %tid.x;
	mul.lo.s32 	%r188, %r187, 19;
	mad.lo.s32 	%r189, %r186, 38, %r188;
	add.s32 	%r190, %r189, %r353;
	cvt.u16.u32 	%rs29, %r190;
	add.s16 	%rs30, %rs29, 2;
	mul.hi.u16 	%rs31, %rs30, -7281;
	shr.u16 	%rs32, %rs31, 4;
	mul.lo.s16 	%rs33, %rs32, 18;
	sub.s16 	%rs34, %rs30, %rs33;
	cvt.u32.u16 	%r10, %rs34;
	mov.u32 	%r191, %ctaid.x;
	shl.b32 	%r192, %r191, 4;
	or.b32  	%r193, %r192, %r10;
	setp.eq.s32 	%p47, %r193, 0;
	add.s32 	%r194, %r192, %r10;
	setp.gt.u32 	%p48, %r194, 224;
	or.pred  	%p49, %p47, %p48;
	@%p49 bra 	$L__BB0_19;
	ld.param.u64 	%rd30, [default_function_kernel0_param_0];
	setp.gt.u32 	%p50, %r168, 57;
	selp.b32 	%r196, 50176, 0, %p50;
	add.s32 	%r197, %r168, -58;
	selp.b32 	%r198, %r168, %r197, %p43;
	mov.u32 	%r199, %ctaid.y;
	mov.u32 	%r200, %ctaid.x;
	shl.b32 	%r201, %r200, 4;
	mad.lo.s32 	%r202, %r199, 12544, %r201;
	mad.lo.s32 	%r203, %r352, 100352, %r202;
	add.s32 	%r204, %r203, %r10;
	add.s32 	%r205, %r204, %r196;
	mad.lo.s32 	%r206, %r198, 224, %r205;
	add.s32 	%r207, %r206, -225;
	cvta.to.global.u64 	%rd10, %rd30;
	mul.wide.s32 	%rd11, %r207, 4;
	add.s64 	%rd12, %rd10, %rd11;
	ld.global.nc.f32 	%f983, [%rd12];
$L__BB0_19:
	mov.u32 	%r208, %tid.z;
	mov.u32 	%r209, %tid.y;
	mov.u32 	%r210, %tid.x;
	mul.lo.s32 	%r211, %r210, 19;
	mad.lo.s32 	%r212, %r209, 38, %r211;
	mad.lo.s32 	%r213, %r208, 522, %r212;
	add.s32 	%r214, %r213, %r353;
	shl.b32 	%r215, %r214, 2;
	mov.u32 	%r216, _ZZ24default_function_kernel0E15pad_temp_shared;
	add.s32 	%r217, %r216, %r215;
	st.shared.f32 	[%r217+8], %f983;
$L__BB0_20:
	setp.eq.s32 	%p52, %r353, 16;
	@%p52 bra 	$L__BB0_28;
	mov.u32 	%r218, %tid.y;
	mov.u32 	%r219, %tid.x;
	mul.lo.s32 	%r220, %r219, 19;
	mad.lo.s32 	%r221, %r218, 38, %r220;
	add.s32 	%r222, %r221, %r353;
	cvt.u16.u32 	%rs35, %r222;
	add.s16 	%rs36, %rs35, 3;
	mul.hi.u16 	%rs37, %rs36, -7281;
	shr.u16 	%rs38, %rs37, 4;
	cvt.u32.u16 	%r223, %rs38;
	mov.u32 	%r224, %tid.z;
	mad.lo.s32 	%r225, %r224, 29, %r223;
	setp.gt.u32 	%p53, %r225, 115;
	@%p53 bra 	$L__BB0_27;
	mov.u32 	%r226, %tid.z;
	mov.u32 	%r227, %tid.y;
	mov.u32 	%r228, %tid.x;
	mul.lo.s32 	%r229, %r228, 19;
	mad.lo.s32 	%r230, %r227, 38, %r229;
	mad.lo.s32 	%r232, %r226, 522, %r230;
	add.s32 	%r233, %r353, 3;
	add.s32 	%r234, %r232, %r233;
	setp.gt.u32 	%p54, %r234, 2087;
	add.s32 	%r235, %r233, %r230;
	setp.gt.u32 	%p55, %r235, 521;
	or.pred  	%p56, %p54, %p55;
	mov.f32 	%f984, 0f00000000;
	@%p56 bra 	$L__BB0_27;
	add.s32 	%r236, %r225, -58;
	setp.lt.u32 	%p57, %r225, 58;
	selp.b32 	%r237, %r225, %r236, %p57;
	mov.u32 	%r238, %ctaid.y;
	mul.lo.s32 	%r239, %r238, 56;
	or.b32  	%r240, %r237, %r239;
	setp.eq.s32 	%p58, %r240, 0;
	add.s32 	%r241, %r237, %r239;
	setp.gt.u32 	%p59, %r241, 224;
	or.pred  	%p60, %p58, %p59;
	@%p60 bra 	$L__BB0_26;
	mov.u32 	%r243, %tid.y;
	mov.u32 	%r244, %tid.x;
	mul.lo.s32 	%r245, %r244, 19;
	mad.lo.s32 	%r246, %r243, 38, %r245;
	add.s32 	%r247, %r246, %r353;
	cvt.u16.u32 	%rs39, %r247;
	add.s16 	%rs40, %rs39, 3;
	mul.hi.u16 	%rs41, %rs40, -7281;
	shr.u16 	%rs42, %rs41, 4;
	mul.lo.s16 	%rs43, %rs42, 18;
	sub.s16 	%rs44, %rs40, %rs43;
	cvt.u32.u16 	%r12, %rs44;
	mov.u32 	%r248, %ctaid.x;
	shl.b32 	%r249, %r248, 4;
	or.b32  	%r250, %r249, %r12;
	setp.eq.s32 	%p61, %r250, 0;
	add.s32 	%r251, %r249, %r12;
	setp.gt.u32 	%p62, %r251, 224;
	or.pred  	%p63, %p61, %p62;
	@%p63 bra 	$L__BB0_26;
	ld.param.u64 	%rd31, [default_function_kernel0_param_0];
	setp.gt.u32 	%p64, %r225, 57;
	selp.b32 	%r253, 50176, 0, %p64;
	add.s32 	%r254, %r225, -58;
	selp.b32 	%r255, %r225, %r254, %p57;
	mov.u32 	%r256, %ctaid.y;
	mov.u32 	%r257, %ctaid.x;
	shl.b32 	%r258, %r257, 4;
	mad.lo.s32 	%r259, %r256, 12544, %r258;
	mad.lo.s32 	%r260, %r352, 100352, %r259;
	add.s32 	%r261, %r260, %r12;
	add.s32 	%r262, %r261, %r253;
	mad.lo.s32 	%r263, %r255, 224, %r262;
	add.s32 	%r264, %r263, -225;
	cvta.to.global.u64 	%rd13, %rd31;
	mul.wide.s32 	%rd14, %r264, 4;
	add.s64 	%rd15, %rd13, %rd14;
	ld.global.nc.f32 	%f984, [%rd15];
$L__BB0_26:
	mov.u32 	%r265, %tid.z;
	mov.u32 	%r266, %tid.y;
	mov.u32 	%r267, %tid.x;
	mul.lo.s32 	%r268, %r267, 19;
	mad.lo.s32 	%r269, %r266, 38, %r268;
	mad.lo.s32 	%r270, %r265, 522, %r269;
	add.s32 	%r271, %r270, %r353;
	shl.b32 	%r272, %r271, 2;
	mov.u32 	%r273, _ZZ24default_function_kernel0E15pad_temp_shared;
	add.s32 	%r274, %r273, %r272;
	st.shared.f32 	[%r274+12], %f984;
$L__BB0_27:
	add.s32 	%r353, %r353, 4;
	bra.uni 	$L__BB0_2;
$L__BB0_28:
	@%p2 bra 	$L__BB0_30;
	ld.param.u64 	%rd32, [default_function_kernel0_param_1];
	cvta.to.global.u64 	%rd16, %rd32;
	mad.lo.s32 	%r275, %r352, 18, %r2;
	mul.wide.u32 	%rd17, %r275, 4;
	add.s64 	%rd18, %rd16, %rd17;
	ld.global.nc.f32 	%f530, [%rd18];
	mov.u32 	%r276, %tid.z;
	mov.u32 	%r277, %tid.y;
	mul.lo.s32 	%r278, %r277, 6;
	mad.lo.s32 	%r279, %r276, 72, %r278;
	mov.u32 	%r280, %tid.x;
	mad.lo.s32 	%r281, %r280, 3, %r279;
	shl.b32 	%r282, %r281, 2;
	mov.u32 	%r283, _ZZ24default_function_kernel0E13kernel_shared;
	add.s32 	%r284, %r283, %r282;
	st.shared.f32 	[%r284], %f530;
$L__BB0_30:
	mov.u32 	%r285, %tid.y;
	mov.u32 	%r286, %tid.x;
	mul.lo.s32 	%r287, %r286, 3;
	mad.lo.s32 	%r288, %r285, 6, %r287;
	setp.gt.u32 	%p66, %r288, 70;
	mov.u32 	%r290, %tid.z;
	mad.lo.s32 	%r291, %r290, 72, %r288;
	setp.gt.u32 	%p67, %r291, 286;
	or.pred  	%p69, %p1, %p67;
	or.pred  	%p70, %p69, %p66;
	or.pred  	%p71, %p70, %p7;
	@%p71 bra 	$L__BB0_32;
	ld.param.u64 	%rd33, [default_function_kernel0_param_1];
	cvta.to.global.u64 	%rd19, %rd33;
	mad.lo.s32 	%r293, %r352, 18, %r2;
	mul.wide.u32 	%rd20, %r293, 4;
	add.s64 	%rd21, %rd19, %rd20;
	ld.global.nc.f32 	%f531, [%rd21+4];
	mov.u32 	%r294, %tid.z;
	mov.u32 	%r295, %tid.y;
	mul.lo.s32 	%r296, %r295, 6;
	mad.lo.s32 	%r297, %r294, 72, %r296;
	mov.u32 	%r298, %tid.x;
	mad.lo.s32 	%r299, %r298, 3, %r297;
	shl.b32 	%r300, %r299, 2;
	mov.u32 	%r301, _ZZ24default_function_kernel0E13kernel_shared;
	add.s32 	%r302, %r301, %r300;
	st.shared.f32 	[%r302+4], %f531;
$L__BB0_32:
	mov.u32 	%r303, %tid.y;
	mov.u32 	%r304, %tid.x;
	mul.lo.s32 	%r305, %r304, 3;
	mad.lo.s32 	%r306, %r303, 6, %r305;
	setp.gt.u32 	%p72, %r306, 69;
	mov.u32 	%r308, %tid.z;
	mad.lo.s32 	%r309, %r308, 72, %r306;
	setp.gt.u32 	%p73, %r309, 285;
	setp.gt.u32 	%p74, %r42, 31;
	or.pred  	%p75, %p1, %p73;
	or.pred  	%p76, %p75, %p72;
	or.pred  	%p77, %p76, %p74;
	@%p77 bra 	$L__BB0_34;
	ld.param.u64 	%rd34, [default_function_kernel0_param_1];
	cvta.to.global.u64 	%rd22, %rd34;
	mad.lo.s32 	%r311, %r352, 18, %r2;
	mul.wide.u32 	%rd23, %r311, 4;
	add.s64 	%rd24, %rd22, %rd23;
	ld.global.nc.f32 	%f532, [%rd24+8];
	mov.u32 	%r312, %tid.z;
	mov.u32 	%r313, %tid.y;
	mul.lo.s32 	%r314, %r313, 6;
	mad.lo.s32 	%r315, %r312, 72, %r314;
	mov.u32 	%r316, %tid.x;
	mad.lo.s32 	%r317, %r316, 3, %r315;
	shl.b32 	%r318, %r317, 2;
	mov.u32 	%r319, _ZZ24default_function_kernel0E13kernel_shared;
	add.s32 	%r320, %r319, %r318;
	st.shared.f32 	[%r320+8], %f532;
$L__BB0_34:
	bar.sync 	0;
	mov.b32 	%r354, 0;
	mov.pred 	%p82, -1;
$L__BB0_35:
	mov.pred 	%p3, %p82;
	mov.u32 	%r323, %tid.y;
	shl.b32 	%r324, %r323, 1;
	mov.u32 	%r325, %tid.x;
	add.s32 	%r326, %r324, %r325;
	mad.lo.s32 	%r327, %r323, 70, %r326;
	mad.lo.s32 	%r15, %r354, 1044, %r327;
	mov.u32 	%r328, %tid.z;
	mul.lo.s32 	%r329, %r328, 36;
	mad.lo.s32 	%r16, %r354, 9, %r329;
	mov.b32 	%r355, 0;
$L__BB0_36:
	add.s32 	%r330, %r15, %r355;
	shl.b32 	%r331, %r330, 2;
	mov.u32 	%r332, _ZZ24default_function_kernel0E15pad_temp_shared;
	add.s32 	%r333, %r332, %r331;
	ld.shared.f32 	%f533, [%r333];
	ld.shared.f32 	%f534, [%r333+8];
	ld.shared.f32 	%f535, [%r333+16];
	ld.shared.f32 	%f536, [%r333+24];
	ld.shared.f32 	%f537, [%r333+32];
	ld.shared.f32 	%f538, [%r333+40];
	ld.shared.f32 	%f539, [%r333+48];
	ld.shared.f32 	%f540, [%r333+56];
	ld.shared.f32 	%f541, [%r333+72];
	ld.shared.f32 	%f542, [%r333+80];
	ld.shared.f32 	%f543, [%r333+88];
	ld.shared.f32 	%f544, [%r333+96];
	ld.shared.f32 	%f545, [%r333+104];
	ld.shared.f32 	%f546, [%r333+112];
	ld.shared.f32 	%f547, [%r333+120];
	ld.shared.f32 	%f548, [%r333+128];
	ld.shared.f32 	%f549, [%r333+144];
	ld.shared.f32 	%f550, [%r333+152];
	ld.shared.f32 	%f551, [%r333+160];
	ld.shared.f32 	%f552, [%r333+168];
	ld.shared.f32 	%f553, [%r333+176];
	ld.shared.f32 	%f554, [%r333+184];
	ld.shared.f32 	%f555, [%r333+192];
	ld.shared.f32 	%f556, [%r333+200];
	ld.shared.f32 	%f557, [%r333+216];
	ld.shared.f32 	%f558, [%r333+224];
	ld.shared.f32 	%f559, [%r333+232];
	ld.shared.f32 	%f560, [%r333+240];
	ld.shared.f32 	%f561, [%r333+248];
	ld.shared.f32 	%f562, [%r333+256];
	ld.shared.f32 	%f563, [%r333+264];
	ld.shared.f32 	%f564, [%r333+272];
	ld.shared.f32 	%f565, [%r333+288];
	ld.shared.f32 	%f566, [%r333+296];
	ld.shared.f32 	%f567, [%r333+304];
	ld.shared.f32 	%f568, [%r333+312];
	ld.shared.f32 	%f569, [%r333+320];
	ld.shared.f32 	%f570, [%r333+328];
	ld.shared.f32 	%f571, [%r333+336];
	ld.shared.f32 	%f572, [%r333+344];
	ld.shared.f32 	%f573, [%r333+360];
	ld.shared.f32 	%f574, [%r333+368];
	ld.shared.f32 	%f575, [%r333+376];
	ld.shared.f32 	%f576, [%r333+384];
	ld.shared.f32 	%f577, [%r333+392];
	ld.shared.f32 	%f578, [%r333+400];
	ld.shared.f32 	%f579, [%r333+408];
	ld.shared.f32 	%f580, [%r333+416];
	add.s32 	%r334, %r16, %r355;
	shl.b32 	%r335, %r334, 2;
	mov.u32 	%r336, _ZZ24default_function_kernel0E13kernel_shared;
	add.s32 	%r337, %r336, %r335;
	ld.shared.f32 	%f581, [%r337];
	ld.shared.f32 	%f582, [%r337+576];
	ld.shared.f32 	%f583, [%r337+12];
	ld.shared.f32 	%f584, [%r337+588];
	ld.shared.f32 	%f585, [%r337+24];
	ld.shared.f32 	%f586, [%r337+600];
	ld.shared.f32 	%f587, [%r337+72];
	ld.shared.f32 	%f588, [%r337+648];
	ld.shared.f32 	%f589, [%r337+84];
	ld.shared.f32 	%f590, [%r337+660];
	ld.shared.f32 	%f591, [%r337+96];
	ld.shared.f32 	%f592, [%r337+672];
	fma.rn.f32 	%f593, %f533, %f581, %f1180;
	fma.rn.f32 	%f594, %f533, %f582, %f1116;
	fma.rn.f32 	%f595, %f534, %f581, %f1172;
	fma.rn.f32 	%f596, %f534, %f582, %f1185;
	fma.rn.f32 	%f597, %f535, %f581, %f1164;
	fma.rn.f32 	%f598, %f535, %f582, %f1193;
	fma.rn.f32 	%f599, %f536, %f581, %f1156;
	fma.rn.f32 	%f600, %f536, %f582, %f1201;
	fma.rn.f32 	%f601, %f537, %f581, %f1148;
	fma.rn.f32 	%f602, %f537, %f582, %f1209;
	fma.rn.f32 	%f603, %f538, %f581, %f1140;
	fma.rn.f32 	%f604, %f538, %f582, %f1217;
	fma.rn.f32 	%f605, %f539, %f581, %f1132;
	fma.rn.f32 	%f606, %f539, %f582, %f1225;
	fma.rn.f32 	%f607, %f540, %f581, %f1124;
	fma.rn.f32 	%f608, %f540, %f582, %f1233;
	fma.rn.f32 	%f609, %f541, %f581, %f1179;
	fma.rn.f32 	%f610, %f541, %f582, %f1115;
	fma.rn.f32 	%f611, %f542, %f581, %f1171;
	fma.rn.f32 	%f612, %f542, %f582, %f1186;
	fma.rn.f32 	%f613, %f543, %f581, %f1163;
	fma.rn.f32 	%f614, %f543, %f582, %f1194;
	fma.rn.f32 	%f615, %f544, %f581, %f1155;
	fma.rn.f32 	%f616, %f544, %f582, %f1202;
	fma.rn.f32 	%f617, %f545, %f581, %f1147;
	fma.rn.f32 	%f618, %f545, %f582, %f1210;
	fma.rn.f32 	%f619, %f546, %f581, %f1139;
	fma.rn.f32 	%f620, %f546, %f582, %f1218;
	fma.rn.f32 	%f621, %f547, %f581, %f1131;
	fma.rn.f32 	%f622, %f547, %f582, %f1226;
	fma.rn.f32 	%f623, %f548, %f581, %f1123;
	fma.rn.f32 	%f624, %f548, %f582, %f1234;
	fma.rn.f32 	%f625, %f549, %f581, %f1178;
	fma.rn.f32 	%f626, %f549, %f582, %f1114;
	fma.rn.f32 	%f627, %f550, %f581, %f1170;
	fma.rn.f32 	%f628, %f550, %f582, %f1187;
	fma.rn.f32 	%f629, %f551, %f581, %f1162;
	fma.rn.f32 	%f630, %f551, %f582, %f1195;
	fma.rn.f32 	%f631, %f552, %f581, %f1154;
	fma.rn.f32 	%f632, %f552, %f582, %f1203;
	fma.rn.f32 	%f633, %f553, %f581, %f1146;
	fma.rn.f32 	%f634, %f553, %f582, %f1211;
	fma.rn.f32 	%f635, %f554, %f581, %f1138;
	fma.rn.f32 	%f636, %f554, %f582, %f1219;
	fma.rn.f32 	%f637, %f555, %f581, %f1130;
	fma.rn.f32 	%f638, %f555, %f582, %f1227;
	fma.rn.f32 	%f639, %f556, %f581, %f1122;
	fma.rn.f32 	%f640, %f556, %f582, %f1235;
	fma.rn.f32 	%f641, %f557, %f581, %f1177;
	fma.rn.f32 	%f642, %f557, %f582, %f1113;
	fma.rn.f32 	%f643, %f558, %f581, %f1169;
	fma.rn.f32 	%f644, %f558, %f582, %f1188;
	fma.rn.f32 	%f645, %f559, %f581, %f1161;
	fma.rn.f32 	%f646, %f559, %f582, %f1196;
	fma.rn.f32 	%f647, %f560, %f581, %f1153;
	fma.rn.f32 	%f648, %f560, %f582, %f1204;
	fma.rn.f32 	%f649, %f561, %f581, %f1145;
	fma.rn.f32 	%f650, %f561, %f582, %f1212;
	fma.rn.f32 	%f651, %f562, %f581, %f1137;
	fma.rn.f32 	%f652, %f562, %f582, %f1220;
	fma.rn.f32 	%f653, %f563, %f581, %f1129;
	fma.rn.f32 	%f654, %f563, %f582, %f1228;
	fma.rn.f32 	%f655, %f564, %f581, %f1121;
	fma.rn.f32 	%f656, %f564, %f582, %f1236;
	fma.rn.f32 	%f657, %f533, %f587, %f1176;
	fma.rn.f32 	%f658, %f533, %f588, %f1181;
	fma.rn.f32 	%f659, %f534, %f587, %f1168;
	fma.rn.f32 	%f660, %f534, %f588, %f1189;
	fma.rn.f32 	%f661, %f535, %f587, %f1160;
	fma.rn.f32 	%f662, %f535, %f588, %f1197;
	fma.rn.f32 	%f663, %f536, %f587, %f1152;
	fma.rn.f32 	%f664, %f536, %f588, %f1205;
	fma.rn.f32 	%f665, %f537, %f587, %f1144;
	fma.rn.f32 	%f666, %f537, %f588, %f1213;
	fma.rn.f32 	%f667, %f538, %f587, %f1136;
	fma.rn.f32 	%f668, %f538, %f588, %f1221;
	fma.rn.f32 	%f669, %f539, %f587, %f1128;
	fma.rn.f32 	%f670, %f539, %f588, %f1229;
	fma.rn.f32 	%f671, %f540, %f587, %f1120;
	fma.rn.f32 	%f672, %f540, %f588, %f1237;
	fma.rn.f32 	%f673, %f541, %f587, %f1175;
	fma.rn.f32 	%f674, %f541, %f588, %f1182;
	fma.rn.f32 	%f675, %f542, %f587, %f1167;
	fma.rn.f32 	%f676, %f542, %f588, %f1190;
	fma.rn.f32 	%f677, %f543, %f587, %f1159;
	fma.rn.f32 	%f678, %f543, %f588, %f1198;
	fma.rn.f32 	%f679, %f544, %f587, %f1151;
	fma.rn.f32 	%f680, %f544, %f588, %f1206;
	fma.rn.f32 	%f681, %f545, %f587, %f1143;
	fma.rn.f32 	%f682, %f545, %f588, %f1214;
	fma.rn.f32 	%f683, %f546, %f587, %f1135;
	fma.rn.f32 	%f684, %f546, %f588, %f1222;
	fma.rn.f32 	%f685, %f547, %f587, %f1127;
	fma.rn.f32 	%f686, %f547, %f588, %f1230;
	fma.rn.f32 	%f687, %f548, %f587, %f1119;
	fma.rn.f32 	%f688, %f548, %f588, %f1238;
	fma.rn.f32 	%f689, %f549, %f587, %f1174;
	fma.rn.f32 	%f690, %f549, %f588, %f1183;
	fma.rn.f32 	%f691, %f550, %f587, %f1166;
	fma.rn.f32 	%f692, %f550, %f588, %f1191;
	fma.rn.f32 	%f693, %f551, %f587, %f1158;
	fma.rn.f32 	%f694, %f551, %f588, %f1199;
	fma.rn.f32 	%f695, %f552, %f587, %f1150;
	fma.rn.f32 	%f696, %f552, %f588, %f1207;
	fma.rn.f32 	%f697, %f553, %f587, %f1142;
	fma.rn.f32 	%f698, %f553, %f588, %f1215;
	fma.rn.f32 	%f699, %f554, %f587, %f1134;
	fma.rn.f32 	%f700, %f554, %f588, %f1223;
	fma.rn.f32 	%f701, %f555, %f587, %f1126;
	fma.rn.f32 	%f702, %f555, %f588, %f1231;
	fma.rn.f32 	%f703, %f556, %f587, %f1118;
	fma.rn.f32 	%f704, %f556, %f588, %f1239;
	fma.rn.f32 	%f705, %f557, %f587, %f1173;
	fma.rn.f32 	%f706, %f557, %f588, %f1184;
	fma.rn.f32 	%f707, %f558, %f587, %f1165;
	fma.rn.f32 	%f708, %f558, %f588, %f1192;
	fma.rn.f32 	%f709, %f559, %f587, %f1157;
	fma.rn.f32 	%f710, %f559, %f588, %f1200;
	fma.rn.f32 	%f711, %f560, %f587, %f1149;
	fma.rn.f32 	%f712, %f560, %f588, %f1208;
	fma.rn.f32 	%f713, %f561, %f587, %f1141;
	fma.rn.f32 	%f714, %f561, %f588, %f1216;
	fma.rn.f32 	%f715, %f562, %f587, %f1133;
	fma.rn.f32 	%f716, %f562, %f588, %f1224;
	fma.rn.f32 	%f717, %f563, %f587, %f1125;
	fma.rn.f32 	%f718, %f563, %f588, %f1232;
	fma.rn.f32 	%f719, %f564, %f587, %f1117;
	fma.rn.f32 	%f720, %f564, %f588, %f1240;
	fma.rn.f32 	%f721, %f541, %f583, %f593;
	fma.rn.f32 	%f722, %f541, %f584, %f594;
	fma.rn.f32 	%f723, %f542, %f583, %f595;
	fma.rn.f32 	%f724, %f542, %f584, %f596;
	fma.rn.f32 	%f725, %f543, %f583, %f597;
	fma.rn.f32 	%f726, %f543, %f584, %f598;
	fma.rn.f32 	%f727, %f544, %f583, %f599;
	fma.rn.f32 	%f728, %f544, %f584, %f600;
	fma.rn.f32 	%f729, %f545, %f583, %f601;
	fma.rn.f32 	%f730, %f545, %f584, %f602;
	fma.rn.f32 	%f731, %f546, %f583, %f603;
	fma.rn.f32 	%f732, %f546, %f584, %f604;
	fma.rn.f32 	%f733, %f547, %f583, %f605;
	fma.rn.f32 	%f734, %f547, %f584, %f606;
	fma.rn.f32 	%f735, %f548, %f583, %f607;
	fma.rn.f32 	%f736, %f548, %f584, %f608;
	fma.rn.f32 	%f737, %f549, %f583, %f609;
	fma.rn.f32 	%f738, %f549, %f584, %f610;
	fma.rn.f32 	%f739, %f550, %f583, %f611;
	fma.rn.f32 	%f740, %f550, %f584, %f612;
	fma.rn.f32 	%f741, %f551, %f583, %f613;
	fma.rn.f32 	%f742, %f551, %f584, %f614;
	fma.rn.f32 	%f743, %f552, %f583, %f615;
	fma.rn.f32 	%f744, %f552, %f584, %f616;
	fma.rn.f32 	%f745, %f553, %f583, %f617;
	fma.rn.f32 	%f746, %f553, %f584, %f618;
	fma.rn.f32 	%f747, %f554, %f583, %f619;
	fma.rn.f32 	%f748, %f554, %f584, %f620;
	fma.rn.f32 	%f749, %f555, %f583, %f621;
	fma.rn.f32 	%f750, %f555, %f584, %f622;
	fma.rn.f32 	%f751, %f556, %f583, %f623;
	fma.rn.f32 	%f752, %f556, %f584, %f624;
	fma.rn.f32 	%f753, %f557, %f583, %f625;
	fma.rn.f32 	%f754, %f557, %f584, %f626;
	fma.rn.f32 	%f755, %f558, %f583, %f627;
	fma.rn.f32 	%f756, %f558, %f584, %f628;
	fma.rn.f32 	%f757, %f559, %f583, %f629;
	fma.rn.f32 	%f758, %f559, %f584, %f630;
	fma.rn.f32 	%f759, %f560, %f583, %f631;
	fma.rn.f32 	%f760, %f560, %f584, %f632;
	fma.rn.f32 	%f761, %f561, %f583, %f633;
	fma.rn.f32 	%f762, %f561, %f584, %f634;
	fma.rn.f32 	%f763, %f562, %f583, %f635;
	fma.rn.f32 	%f764, %f562, %f584, %f636;
	fma.rn.f32 	%f765, %f563, %f583, %f637;
	fma.rn.f32 	%f766, %f563, %f584, %f638;
	fma.rn.f32 	%f767, %f564, %f583, %f639;
	fma.rn.f32 	%f768, %f564, %f584, %f640;
	fma.rn.f32 	%f769, %f565, %f583, %f641;
	fma.rn.f32 	%f770, %f565, %f584, %f642;
	fma.rn.f32 	%f771, %f566, %f583, %f643;
	fma.rn.f32 	%f772, %f566, %f584, %f644;
	fma.rn.f32 	%f773, %f567, %f583, %f645;
	fma.rn.f32 	%f774, %f567, %f584, %f646;
	fma.rn.f32 	%f775, %f568, %f583, %f647;
	fma.rn.f32 	%f776, %f568, %f584, %f648;
	fma.rn.f32 	%f777, %f569, %f583, %f649;
	fma.rn.f32 	%f778, %f569, %f584, %f650;
	fma.rn.f32 	%f779, %f570, %f583, %f651;
	fma.rn.f32 	%f780, %f570, %f584, %f652;
	fma.rn.f32 	%f781, %f571, %f583, %f653;
	fma.rn.f32 	%f782, %f571, %f584, %f654;
	fma.rn.f32 	%f783, %f572, %f583, %f655;
	fma.rn.f32 	%f784, %f572, %f584, %f656;
	fma.rn.f32 	%f785, %f541, %f589, %f657;
	fma.rn.f32 	%f786, %f541, %f590, %f658;
	fma.rn.f32 	%f787, %f542, %f589, %f659;
	fma.rn.f32 	%f788, %f542, %f590, %f660;
	fma.rn.f32 	%f789, %f543, %f589, %f661;
	fma.rn.f32 	%f790, %f543, %f590, %f662;
	fma.rn.f32 	%f791, %f544, %f589, %f663;
	fma.rn.f32 	%f792, %f544, %f590, %f664;
	fma.rn.f32 	%f793, %f545, %f589, %f665;
	fma.rn.f32 	%f794, %f545, %f590, %f666;
	fma.rn.f32 	%f795, %f546, %f589, %f667;
	fma.rn.f32 	%f796, %f546, %f590, %f668;
	fma.rn.f32 	%f797, %f547, %f589, %f669;
	fma.rn.f32 	%f798, %f547, %f590, %f670;
	fma.rn.f32 	%f799, %f548, %f589, %f671;
	fma.rn.f32 	%f800, %f548, %f590, %f672;
	fma.rn.f32 	%f801, %f549, %f589, %f673;
	fma.rn.f32 	%f802, %f549, %f590, %f674;
	fma.rn.f32 	%f803, %f550, %f589, %f675;
	fma.rn.f32 	%f804, %f550, %f590, %f676;
	fma.rn.f32 	%f805, %f551, %f589, %f677;
	fma.rn.f32 	%f806, %f551, %f590, %f678;
	fma.rn.f32 	%f807, %f552, %f589, %f679;
	fma.rn.f32 	%f808, %f552, %f590, %f680;
	fma.rn.f32 	%f809, %f553, %f589, %f681;
	fma.rn.f32 	%f810, %f553, %f590, %f682;
	fma.rn.f32 	%f811, %f554, %f589, %f683;
	fma.rn.f32 	%f812, %f554, %f590, %f684;
	fma.rn.f32 	%f813, %f555, %f589, %f685;
	fma.rn.f32 	%f814, %f555, %f590, %f686;
	fma.rn.f32 	%f815, %f556, %f589, %f687;
	fma.rn.f32 	%f816, %f556, %f590, %f688;
	fma.rn.f32 	%f817, %f557, %f589, %f689;
	fma.rn.f32 	%f818, %f557, %f590, %f690;
	fma.rn.f32 	%f819, %f558, %f589, %f691;
	fma.rn.f32 	%f820, %f558, %f590, %f692;
	fma.rn.f32 	%f821, %f559, %f589, %f693;
	fma.rn.f32 	%f822, %f559, %f590, %f694;
	fma.rn.f32 	%f823, %f560, %f589, %f695;
	fma.rn.f32 	%f824, %f560, %f590, %f696;
	fma.rn.f32 	%f825, %f561, %f589, %f697;
	fma.rn.f32 	%f826, %f561, %f590, %f698;
	fma.rn.f32 	%f827, %f562, %f589, %f699;
	fma.rn.f32 	%f828, %f562, %f590, %f700;
	fma.rn.f32 	%f829, %f563, %f589, %f701;
	fma.rn.f32 	%f830, %f563, %f590, %f702;
	fma.rn.f32 	%f831, %f564, %f589, %f703;
	fma.rn.f32 	%f832, %f564, %f590, %f704;
	fma.rn.f32 	%f833, %f565, %f589, %f705;
	fma.rn.f32 	%f834, %f565, %f590, %f706;
	fma.rn.f32 	%f835, %f566, %f589, %f707;
	fma.rn.f32 	%f836, %f566, %f590, %f708;
	fma.rn.f32 	%f837, %f567, %f589, %f709;
	fma.rn.f32 	%f838, %f567, %f590, %f710;
	fma.rn.f32 	%f839, %f568, %f589, %f711;
	fma.rn.f32 	%f840, %f568, %f590, %f712;
	fma.rn.f32 	%f841, %f569, %f589, %f713;
	fma.rn.f32 	%f842, %f569, %f590, %f714;
	fma.rn.f32 	%f843, %f570, %f589, %f715;
	fma.rn.f32 	%f844, %f570, %f590, %f716;
	fma.rn.f32 	%f845, %f571, %f589, %f717;
	fma.rn.f32 	%f846, %f571, %f590, %f718;
	fma.rn.f32 	%f847, %f572, %f589, %f719;
	fma.rn.f32 	%f848, %f572, %f590, %f720;
	fma.rn.f32 	%f1180, %f549, %f585, %f721;
	fma.rn.f32 	%f1116, %f549, %f586, %f722;
	fma.rn.f32 	%f1172, %f550, %f585, %f723;
	fma.rn.f32 	%f1185, %f550, %f586, %f724;
	fma.rn.f32 	%f1164, %f551, %f585, %f725;
	fma.rn.f32 	%f1193, %f551, %f586, %f726;
	fma.rn.f32 	%f1156, %f552, %f585, %f727;
	fma.rn.f32 	%f1201, %f552, %f586, %f728;
	fma.rn.f32 	%f1148, %f553, %f585, %f729;
	fma.rn.f32 	%f1209, %f553, %f586, %f730;
	fma.rn.f32 	%f1140, %f554, %f585, %f731;
	fma.rn.f32 	%f1217, %f554, %f586, %f732;
	fma.rn.f32 	%f1132, %f555, %f585, %f733;
	fma.rn.f32 	%f1225, %f555, %f586, %f734;
	fma.rn.f32 	%f1124, %f556, %f585, %f735;
	fma.rn.f32 	%f1233, %f556, %f586, %f736;
	fma.rn.f32 	%f1179, %f557, %f585, %f737;
	fma.rn.f32 	%f1115, %f557, %f586, %f738;
	fma.rn.f32 	%f1171, %f558, %f585, %f739;
	fma.rn.f32 	%f1186, %f558, %f586, %f740;
	fma.rn.f32 	%f1163, %f559, %f585, %f741;
	fma.rn.f32 	%f1194, %f559, %f586, %f742;
	fma.rn.f32 	%f1155, %f560, %f585, %f743;
	fma.rn.f32 	%f1202, %f560, %f586, %f744;
	fma.rn.f32 	%f1147, %f561, %f585, %f745;
	fma.rn.f32 	%f1210, %f561, %f586, %f746;
	fma.rn.f32 	%f1139, %f562, %f585, %f747;
	fma.rn.f32 	%f1218, %f562, %f586, %f748;
	fma.rn.f32 	%f1131, %f563, %f585, %f749;
	fma.rn.f32 	%f1226, %f563, %f586, %f750;
	fma.rn.f32 	%f1123, %f564, %f585, %f751;
	fma.rn.f32 	%f1234, %f564, %f586, %f752;
	fma.rn.f32 	%f1178, %f565, %f585, %f753;
	fma.rn.f32 	%f1114, %f565, %f586, %f754;
	fma.rn.f32 	%f1170, %f566, %f585, %f755;
	fma.rn.f32 	%f1187, %f566, %f586, %f756;
	fma.rn.f32 	%f1162, %f567, %f585, %f757;
	fma.rn.f32 	%f1195, %f567, %f586, %f758;
	fma.rn.f32 	%f1154, %f568, %f585, %f759;
	fma.rn.f32 	%f1203, %f568, %f586, %f760;
	fma.rn.f32 	%f1146, %f569, %f585, %f761;
	fma.rn.f32 	%f1211, %f569, %f586, %f762;
	fma.rn.f32 	%f1138, %f570, %f585, %f763;
	fma.rn.f32 	%f1219, %f570, %f586, %f764;
	fma.rn.f32 	%f1130, %f571, %f585, %f765;
	fma.rn.f32 	%f1227, %f571, %f586, %f766;
	fma.rn.f32 	%f1122, %f572, %f585, %f767;
	fma.rn.f32 	%f1235, %f572, %f586, %f768;
	fma.rn.f32 	%f1177, %f573, %f585, %f769;
	fma.rn.f32 	%f1113, %f573, %f586, %f770;
	fma.rn.f32 	%f1169, %f574, %f585, %f771;
	fma.rn.f32 	%f1188, %f574, %f586, %f772;
	fma.rn.f32 	%f1161, %f575, %f585, %f773;
	fma.rn.f32 	%f1196, %f575, %f586, %f774;
	fma.rn.f32 	%f1153, %f576, %f585, %f775;
	fma.rn.f32 	%f1204, %f576, %f586, %f776;
	fma.rn.f32 	%f1145, %f577, %f585, %f777;
	fma.rn.f32 	%f1212, %f577, %f586, %f778;
	fma.rn.f32 	%f1137, %f578, %f585, %f779;
	fma.rn.f32 	%f1220, %f578, %f586, %f780;
	fma.rn.f32 	%f1129, %f579, %f585, %f781;
	fma.rn.f32 	%f1228, %f579, %f586, %f782;
	fma.rn.f32 	%f1121, %f580, %f585, %f783;
	fma.rn.f32 	%f1236, %f580, %f586, %f784;
	fma.rn.f32 	%f1176, %f549, %f591, %f785;
	fma.rn.f32 	%f1181, %f549, %f592, %f786;
	fma.rn.f32 	%f1168, %f550, %f591, %f787;
	fma.rn.f32 	%f1189, %f550, %f592, %f788;
	fma.rn.f32 	%f1160, %f551, %f591, %f789;
	fma.rn.f32 	%f1197, %f551, %f592, %f790;
	fma.rn.f32 	%f1152, %f552, %f591, %f791;
	fma.rn.f32 	%f1205, %f552, %f592, %f792;
	fma.rn.f32 	%f1144, %f553, %f591, %f793;
	fma.rn.f32 	%f1213, %f553, %f592, %f794;
	fma.rn.f32 	%f1136, %f554, %f591, %f795;
	fma.rn.f32 	%f1221, %f554, %f592, %f796;
	fma.rn.f32 	%f1128, %f555, %f591, %f797;
	fma.rn.f32 	%f1229, %f555, %f592, %f798;
	fma.rn.f32 	%f1120, %f556, %f591, %f799;
	fma.rn.f32 	%f1237, %f556, %f592, %f800;
	fma.rn.f32 	%f1175, %f557, %f591, %f801;
	fma.rn.f32 	%f1182, %f557, %f592, %f802;
	fma.rn.f32 	%f1167, %f558, %f591, %f803;
	fma.rn.f32 	%f1190, %f558, %f592, %f804;
	fma.rn.f32 	%f1159, %f559, %f591, %f805;
	fma.rn.f32 	%f1198, %f559, %f592, %f806;
	fma.rn.f32 	%f1151, %f560, %f591, %f807;
	fma.rn.f32 	%f1206, %f560, %f592, %f808;
	fma.rn.f32 	%f1143, %f561, %f591, %f809;
	fma.rn.f32 	%f1214, %f561, %f592, %f810;
	fma.rn.f32 	%f1135, %f562, %f591, %f811;
	fma.rn.f32 	%f1222, %f562, %f592, %f812;
	fma.rn.f32 	%f1127, %f563, %f591, %f813;
	fma.rn.f32 	%f1230, %f563, %f592, %f814;
	fma.rn.f32 	%f1119, %f564, %f591, %f815;
	fma.rn.f32 	%f1238, %f564, %f592, %f816;
	fma.rn.f32 	%f1174, %f565, %f591, %f817;
	fma.rn.f32 	%f1183, %f565, %f592, %f818;
	fma.rn.f32 	%f1166, %f566, %f591, %f819;
	fma.rn.f32 	%f1191, %f566, %f592, %f820;
	fma.rn.f32 	%f1158, %f567, %f591, %f821;
	fma.rn.f32 	%f1199, %f567, %f592, %f822;
	fma.rn.f32 	%f1150, %f568, %f591, %f823;
	fma.rn.f32 	%f1207, %f568, %f592, %f824;
	fma.rn.f32 	%f1142, %f569, %f591, %f825;
	fma.rn.f32 	%f1215, %f569, %f592, %f826;
	fma.rn.f32 	%f1134, %f570, %f591, %f827;
	fma.rn.f32 	%f1223, %f570, %f592, %f828;
	fma.rn.f32 	%f1126, %f571, %f591, %f829;
	fma.rn.f32 	%f1231, %f571, %f592, %f830;
	fma.rn.f32 	%f1118, %f572, %f591, %f831;
	fma.rn.f32 	%f1239, %f572, %f592, %f832;
	fma.rn.f32 	%f1173, %f573, %f591, %f833;
	fma.rn.f32 	%f1184, %f573, %f592, %f834;
	fma.rn.f32 	%f1165, %f574, %f591, %f835;
	fma.rn.f32 	%f1192, %f574, %f592, %f836;
	fma.rn.f32 	%f1157, %f575, %f591, %f837;
	fma.rn.f32 	%f1200, %f575, %f592, %f838;
	fma.rn.f32 	%f1149, %f576, %f591, %f839;
	fma.rn.f32 	%f1208, %f576, %f592, %f840;
	fma.rn.f32 	%f1141, %f577, %f591, %f841;
	fma.rn.f32 	%f1216, %f577, %f592, %f842;
	fma.rn.f32 	%f1133, %f578, %f591, %f843;
	fma.rn.f32 	%f1224, %f578, %f592, %f844;
	fma.rn.f32 	%f1125, %f579, %f591, %f845;
	fma.rn.f32 	%f1232, %f579, %f592, %f846;
	fma.rn.f32 	%f1117, %f580, %f591, %f847;
	fma.rn.f32 	%f1240, %f580, %f592, %f848;
	add.s32 	%r355, %r355, 1;
	setp.ne.s32 	%p79, %r355, 3;
	@%p79 bra 	$L__BB0_36;
	mov.b32 	%r354, 1;
	mov.pred 	%p82, 0;
	@%p3 bra 	$L__BB0_35;
	add.s32 	%r352, %r352, 1;
	setp.ne.s32 	%p81, %r352, 32;
	@%p81 bra 	$L__BB0_1;
	ld.param.u64 	%rd35, [default_function_kernel0_param_2];
	cvta.to.global.u64 	%rd25, %rd35;
	mov.u32 	%r339, %ctaid.z;
	mov.u32 	%r340, %tid.z;
	mul.lo.s32 	%r341, %r340, 100352;
	mov.u32 	%r342, %tid.y;
	mov.u32 	%r343, %tid.x;
	or.b32  	%r344, %r341, %r343;
	mad.lo.s32 	%r345, %r339, 802816, %r344;
	mov.u32 	%r346, %ctaid.y;
	mad.lo.s32 	%r347, %r346, 12544, %r345;
	mad.lo.s32 	%r348, %r342, 896, %r347;
	mov.u32 	%r349, %ctaid.x;
	shl.b32 	%r350, %r349, 4;
	add.s32 	%r351, %r348, %r350;
	mul.wide.u32 	%rd26, %r351, 4;
	add.s64 	%rd27, %rd25, %rd26;
	st.global.f32 	[%rd27], %f1180;
	st.global.f32 	[%rd27+1605632], %f1116;
	st.global.f32 	[%rd27+8], %f1172;
	st.global.f32 	[%rd27+1605640], %f1185;
	st.global.f32 	[%rd27+16], %f1164;
	st.global.f32 	[%rd27+1605648], %f1193;
	st.global.f32 	[%rd27+24], %f1156;
	st.global.f32 	[%rd27+1605656], %f1201;
	st.global.f32 	[%rd27+32], %f1148;
	st.global.f32 	[%rd27+1605664], %f1209;
	st.global.f32 	[%rd27+40], %f1140;
	st.global.f32 	[%rd27+1605672], %f1217;
	st.global.f32 	[%rd27+48], %f1132;
	st.global.f32 	[%rd27+1605680], %f1225;
	st.global.f32 	[%rd27+56], %f1124;
	st.global.f32 	[%rd27+1605688], %f1233;
	st.global.f32 	[%rd27+896], %f1179;
	st.global.f32 	[%rd27+1606528], %f1115;
	st.global.f32 	[%rd27+904], %f1171;
	st.global.f32 	[%rd27+1606536], %f1186;
	st.global.f32 	[%rd27+912], %f1163;
	st.global.f32 	[%rd27+1606544], %f1194;
	st.global.f32 	[%rd27+920], %f1155;
	st.global.f32 	[%rd27+1606552], %f1202;
	st.global.f32 	[%rd27+928], %f1147;
	st.global.f32 	[%rd27+1606560], %f1210;
	st.global.f32 	[%rd27+936], %f1139;
	st.global.f32 	[%rd27+1606568], %f1218;
	st.global.f32 	[%rd27+944], %f1131;
	st.global.f32 	[%rd27+1606576], %f1226;
	st.global.f32 	[%rd27+952], %f1123;
	st.global.f32 	[%rd27+1606584], %f1234;
	st.global.f32 	[%rd27+1792], %f1178;
	st.global.f32 	[%rd27+1607424], %f1114;
	st.global.f32 	[%rd27+1800], %f1170;
	st.global.f32 	[%rd27+1607432], %f1187;
	st.global.f32 	[%rd27+1808], %f1162;
	st.global.f32 	[%rd27+1607440], %f1195;
	st.global.f32 	[%rd27+1816], %f1154;
	st.global.f32 	[%rd27+1607448], %f1203;
	st.global.f32 	[%rd27+1824], %f1146;
	st.global.f32 	[%rd27+1607456], %f1211;
	st.global.f32 	[%rd27+1832], %f1138;
	st.global.f32 	[%rd27+1607464], %f1219;
	st.global.f32 	[%rd27+1840], %f1130;
	st.global.f32 	[%rd27+1607472], %f1227;
	st.global.f32 	[%rd27+1848], %f1122;
	st.global.f32 	[%rd27+1607480], %f1235;
	st.global.f32 	[%rd27+2688], %f1177;
	st.global.f32 	[%rd27+1608320], %f1113;
	st.global.f32 	[%rd27+2696], %f1169;
	st.global.f32 	[%rd27+1608328], %f1188;
	st.global.f32 	[%rd27+2704], %f1161;
	st.global.f32 	[%rd27+1608336], %f1196;
	st.global.f32 	[%rd27+2712], %f1153;
	st.global.f32 	[%rd27+1608344], %f1204;
	st.global.f32 	[%rd27+2720], %f1145;
	st.global.f32 	[%rd27+1608352], %f1212;
	st.global.f32 	[%rd27+2728], %f1137;
	st.global.f32 	[%rd27+1608360], %f1220;
	st.global.f32 	[%rd27+2736], %f1129;
	st.global.f32 	[%rd27+1608368], %f1228;
	st.global.f32 	[%rd27+2744], %f1121;
	st.global.f32 	[%rd27+1608376], %f1236;
	st.global.f32 	[%rd27+200704], %f1176;
	st.global.f32 	[%rd27+1806336], %f1181;
	st.global.f32 	[%rd27+200712], %f1168;
	st.global.f32 	[%rd27+1806344], %f1189;
	st.global.f32 	[%rd27+200720], %f1160;
	st.global.f32 	[%rd27+1806352], %f1197;
	st.global.f32 	[%rd27+200728], %f1152;
	st.global.f32 	[%rd27+1806360], %f1205;
	st.global.f32 	[%rd27+200736], %f1144;
	st.global.f32 	[%rd27+1806368], %f1213;
	st.global.f32 	[%rd27+200744], %f1136;
	st.global.f32 	[%rd27+1806376], %f1221;
	st.global.f32 	[%rd27+200752], %f1128;
	st.global.f32 	[%rd27+1806384], %f1229;
	st.global.f32 	[%rd27+200760], %f1120;
	st.global.f32 	[%rd27+1806392], %f1237;
	st.global.f32 	[%rd27+201600], %f1175;
	st.global.f32 	[%rd27+1807232], %f1182;
	st.global.f32 	[%rd27+201608], %f1167;
	st.global.f32 	[%rd27+1807240], %f1190;
	st.global.f32 	[%rd27+201616], %f1159;
	st.global.f32 	[%rd27+1807248], %f1198;
	st.global.f32 	[%rd27+201624], %f1151;
	st.global.f32 	[%rd27+1807256], %f1206;
	st.global.f32 	[%rd27+201632], %f1143;
	st.global.f32 	[%rd27+1807264], %f1214;
	st.global.f32 	[%rd27+201640], %f1135;
	st.global.f32 	[%rd27+1807272], %f1222;
	st.global.f32 	[%rd27+201648], %f1127;
	st.global.f32 	[%rd27+1807280], %f1230;
	st.global.f32 	[%rd27+201656], %f1119;
	st.global.f32 	[%rd27+1807288], %f1238;
	st.global.f32 	[%rd27+202496], %f1174;
	st.global.f32 	[%rd27+1808128], %f1183;
	st.global.f32 	[%rd27+202504], %f1166;
	st.global.f32 	[%rd27+1808136], %f1191;
	st.global.f32 	[%rd27+202512], %f1158;
	st.global.f32 	[%rd27+1808144], %f1199;
	st.global.f32 	[%rd27+202520], %f1150;
	st.global.f32 	[%rd27+1808152], %f1207;
	st.global.f32 	[%rd27+202528], %f1142;
	st.global.f32 	[%rd27+1808160], %f1215;
	st.global.f32 	[%rd27+202536], %f1134;
	st.global.f32 	[%rd27+1808168], %f1223;
	st.global.f32 	[%rd27+202544], %f1126;
	st.global.f32 	[%rd27+1808176], %f1231;
	st.global.f32 	[%rd27+202552], %f1118;
	st.global.f32 	[%rd27+1808184], %f1239;
	st.global.f32 	[%rd27+203392], %f1173;
	st.global.f32 	[%rd27+1809024], %f1184;
	st.global.f32 	[%rd27+203400], %f1165;
	st.global.f32 	[%rd27+1809032], %f1192;
	st.global.f32 	[%rd27+203408], %f1157;
	st.global.f32 	[%rd27+1809040], %f1200;
	st.global.f32 	[%rd27+203416], %f1149;
	st.global.f32 	[%rd27+1809048], %f1208;
	st.global.f32 	[%rd27+203424], %f1141;
	st.global.f32 	[%rd27+1809056], %f1216;
	st.global.f32 	[%rd27+203432], %f1133;
	st.global.f32 	[%rd27+1809064], %f1224;
	st.global.f32 	[%rd27+203440], %f1125;
	st.global.f32 	[%rd27+1809072], %f1232;
	st.global.f32 	[%rd27+203448], %f1117;
	st.global.f32 	[%rd27+1809080], %f1240;
	ret;

}


// ===== COMPILED SASS (sm_100) =====

	.target	sm_100

	.elftype	@"ET_EXEC"


//--------------------- .note.nv.tkinfo           --------------------------
	.section	.note.nv.tkinfo,"",@"SHT_NOTE"
	.sectionflags	@"SHF_NOTE_NV_TKINFO"
	.tkinfo
        /*0018*/ 	.word	0x00000002
        /*0030*/ 	.string	""
        /*0030*/ 	.string	"ptxas"
        /*0030*/ 	.string	"Cuda compilation tools, release 13.0, V13.0.88"
        /*0030*/ 	.string	"Build cuda_13.0.r13.0/compiler.36424714_0"
        /*0030*/ 	.string	"-arch sm_100 -m 64 "



//--------------------- .note.nv.cuinfo           --------------------------
	.section	.note.nv.cuinfo,"",@"SHT_NOTE"
	.sectionflags	@"SHF_NOTE_NV_CUINFO"
        /*0018*/ 	.short	0x0002
        /*001a*/ 	.short	0x0064
        /*001c*/ 	.short	0x0082
	.zero		2


//--------------------- .nv.info                  --------------------------
	.section	.nv.info,"",@"SHT_CUDA_INFO"
	.align	4


	//----- nvinfo : EIATTR_REGCOUNT
	.align		4
        /*0000*/ 	.byte	0x04, 0x2f
        /*0002*/ 	.short	(.L_1 - .L_0)
	.align		4
.L_0:
        /*0004*/ 	.word	index@(default_function_kernel0)
        /*0008*/ 	.word	0x0000009c


	//----- nvinfo : EIATTR_FRAME_SIZE
	.align		4
.L_1:
        /*000c*/ 	.byte	0x04, 0x11
        /*000e*/ 	.short	(.L_3 - .L_2)
	.align		4
.L_2:
        /*0010*/ 	.word	index@(default_function_kernel0)
        /*0014*/ 	.word	0x00000000


	//----- nvinfo : EIATTR_MIN_STACK_SIZE
	.align		4
.L_3:
        /*0018*/ 	.byte	0x04, 0x12
        /*001a*/ 	.short	(.L_5 - .L_4)
	.align		4
.L_4:
        /*001c*/ 	.word	index@(default_function_kernel0)
        /*0020*/ 	.word	0x00000000
.L_5:


//--------------------- .nv.compat                --------------------------
	.section	.nv.compat,"",@"SHT_CUDA_COMPAT_INFO"
	.align	4
        /*0000*/ 	.byte	0x02, 0x09, 0x00, 0x00, 0x02, 0x02, 0x01, 0x00, 0x02, 0x05, 0x05, 0x00, 0x03, 0x07, 0x01, 0x01
        /*0010*/ 	.byte	0x02, 0x03, 0x00, 0x00, 0x02, 0x06, 0x01, 0x00, 0x04, 0x0b, 0x08, 0x00, 0x09, 0x00, 0x00, 0x00
        /*0020*/ 	.byte	0x00, 0x00, 0x00, 0x00


//--------------------- .nv.info.default_function_kernel0 --------------------------
	.section	.nv.info.default_function_kernel0,"",@"SHT_CUDA_INFO"
	.sectionflags	@""
	.align	4


	//----- nvinfo : EIATTR_CUDA_API_VERSION
	.align		4
        /*0000*/ 	.byte	0x04, 0x37
        /*0002*/ 	.short	(.L_7 - .L_6)
.L_6:
        /*0004*/ 	.word	0x00000082


	//----- nvinfo : EIATTR_KPARAM_INFO
	.align		4
.L_7:
        /*0008*/ 	.byte	0x04, 0x17
        /*000a*/ 	.short	(.L_9 - .L_8)
.L_8:
        /*000c*/ 	.word	0x00000000
        /*0010*/ 	.short	0x0002
        /*0012*/ 	.short	0x0010
        /*0014*/ 	.byte	0x00, 0xf5, 0x21, 0x00


	//----- nvinfo : EIATTR_KPARAM_INFO
	.align		4
.L_9:
        /*0018*/ 	.byte	0x04, 0x17
        /*001a*/ 	.short	(.L_11 - .L_10)
.L_10:
        /*001c*/ 	.word	0x00000000
        /*0020*/ 	.short	0x0001
        /*0022*/ 	.short	0x0008
        /*0024*/ 	.byte	0x00, 0xf5, 0x21, 0x00


	//----- nvinfo : EIATTR_KPARAM_INFO
	.align		4
.L_11:
        /*0028*/ 	.byte	0x04, 0x17
        /*002a*/ 	.short	(.L_13 - .L_12)
.L_12:
        /*002c*/ 	.word	0x00000000
        /*0030*/ 	.short	0x0000
        /*0032*/ 	.short	0x0000
        /*0034*/ 	.byte	0x00, 0xf5, 0x21, 0x00


	//----- nvinfo : EIATTR_SPARSE_MMA_MASK
	.align		4
.L_13:
        /*0038*/ 	.byte	0x03, 0x50
        /*003a*/ 	.short	0x0000


	//----- nvinfo : EIATTR_MAXREG_COUNT
	.align		4
        /*003c*/ 	.byte	0x03, 0x1b
        /*003e*/ 	.short	0x00ff


	//----- nvinfo : EIATTR_NUM_BARRIERS
	.align		4
        /*0040*/ 	.byte	0x02, 0x4c
        /*0042*/ 	.byte	0x01
	.zero		1


	//----- nvinfo : EIATTR_MERCURY_ISA_VERSION
	.align		4
        /*0044*/ 	.byte	0x03, 0x5f
        /*0046*/ 	.short	0x0101


	//----- nvinfo : EIATTR_VRC_CTA_INIT_COUNT
	.align		4
        /*0048*/ 	.byte	0x02, 0x4a
	.zero		1
	.zero		1


	//----- nvinfo : EIATTR_EXIT_INSTR_OFFSETS
	.align		4
        /*004c*/ 	.byte	0x04, 0x1c
        /*004e*/ 	.short	(.L_15 - .L_14)


	//   ....[0]....
.L_14:
        /*0050*/ 	.word	0x00003f60


	//----- nvinfo : EIATTR_CRS_STACK_SIZE
	.align		4
.L_15:
        /*0054*/ 	.byte	0x04, 0x1e
        /*0056*/ 	.short	(.L_17 - .L_16)
.L_16:
        /*0058*/ 	.word	0x00000000


	//----- nvinfo : EIATTR_CBANK_PARAM_SIZE
	.align		4
.L_17:
        /*005c*/ 	.byte	0x03, 0x19
        /*005e*/ 	.short	0x0018


	//----- nvinfo : EIATTR_PARAM_CBANK
	.align		4
        /*0060*/ 	.byte	0x04, 0x0a
        /*0062*/ 	.short	(.L_19 - .L_18)
	.align		4
.L_18:
        /*0064*/ 	.word	index@(.nv.constant0.default_function_kernel0)
        /*0068*/ 	.short	0x0380
        /*006a*/ 	.short	0x0018


	//----- nvinfo : EIATTR_SW_WAR
	.align		4
.L_19:
        /*006c*/ 	.byte	0x04, 0x36
        /*006e*/ 	.short	(.L_21 - .L_20)
.L_20:
        /*0070*/ 	.word	0x00000008
.L_21:


//--------------------- .nv.callgraph             --------------------------
	.section	.nv.callgraph,"",@"SHT_CUDA_CALLGRAPH"
	.align	4
	.sectionentsize	8
	.align		4
        /*0000*/ 	.word	0x00000000
	.align		4
        /*0004*/ 	.word	0xffffffff
	.align		4
        /*0008*/ 	.word	0x00000000
	.align		4
        /*000c*/ 	.word	0xfffffffe
	.align		4
        /*0010*/ 	.word	0x00000000
	.align		4
        /*0014*/ 	.word	0xfffffffd
	.align		4
        /*0018*/ 	.word	0x00000000
	.align		4
        /*001c*/ 	.word	0xfffffffc


//--------------------- .text.default_function_kernel0 --------------------------
	.section	.text.default_function_kernel0,"ax",@progbits
	.align	128
        .global         default_function_kernel0
        .type           default_function_kernel0,@function
        .size           default_function_kernel0,(.L_x_22 - default_function_kernel0)
        .other          default_function_kernel0,@"STO_CUDA_ENTRY STV_DEFAULT"
default_function_kernel0:
.text.default_function_kernel0:
[----:B------:R-:W-:Y:S01]  /*0000*/  LDC R1, c[0x0][0x37c] ;  /* 0x0000df00ff017b82 */ /* 0x000fe20000000800 */
[----:B------:R-:W0:Y:S01]  /*0010*/  S2R R0, SR_TID.Y ;  /* 0x0000000000007919 */ /* 0x000e220000002200 */
[----:B------:R-:W-:Y:S01]  /*0020*/  HFMA2 R30, -RZ, RZ, 0, 0 ;  /* 0x00000000ff1e7431 */ /* 0x000fe200000001ff */
[----:B------:R-:W-:Y:S01]  /*0030*/  CS2R R28, SRZ ;  /* 0x00000000001c7805 */ /* 0x000fe2000001ff00 */
[----:B------:R-:W-:Y:S01]  /*0040*/  HFMA2 R130, -RZ, RZ, 0, 0 ;  /* 0x00000000ff827431 */ /* 0x000fe200000001ff */
[----:B------:R-:W0:Y:S01]  /*0050*/  S2R R3, SR_TID.X ;  /* 0x0000000000037919 */ /* 0x000e220000002100 */
[----:B------:R-:W-:Y:S01]  /*0060*/  HFMA2 R62, -RZ, RZ, 0, 0 ;  /* 0x00000000ff3e7431 */ /* 0x000fe200000001ff */
[----:B------:R-:W-:Y:S02]  /*0070*/  CS2R R128, SRZ ;  /* 0x0000000000807805 */ /* 0x000fe4000001ff00 */
[----:B------:R-:W-:Y:S01]  /*0080*/  CS2R R136, SRZ ;  /* 0x0000000000887805 */ /* 0x000fe2000001ff00 */
[----:B------:R-:W1:Y:S01]  /*0090*/  S2R R7, SR_TID.Z ;  /* 0x0000000000077919 */ /* 0x000e620000002300 */
[----:B------:R-:W-:-:S02]  /*00a0*/  CS2R R26, SRZ ;  /* 0x00000000001a7805 */ /* 0x000fc4000001ff00 */
[----:B------:R-:W-:Y:S02]  /*00b0*/  CS2R R120, SRZ ;  /* 0x0000000000787805 */ /* 0x000fe4000001ff00 */
[----:B------:R-:W-:Y:S01]  /*00c0*/  CS2R R124, SRZ ;  /* 0x00000000007c7805 */ /* 0x000fe2000001ff00 */
[----:B------:R-:W1:Y:S01]  /*00d0*/  S2R R6, SR_CTAID.Z ;  /* 0x0000000000067919 */ /* 0x000e620000002700 */
[----:B------:R-:W-:Y:S02]  /*00e0*/  CS2R R24, SRZ ;  /* 0x0000000000187805 */ /* 0x000fe4000001ff00 */
[----:B------:R-:W-:Y:S02]  /*00f0*/  CS2R R118, SRZ ;  /* 0x0000000000767805 */ /* 0x000fe4000001ff00 */
[----:B------:R-:W-:Y:S02]  /*0100*/  CS2R R122, SRZ ;  /* 0x00000000007a7805 */ /* 0x000fe4000001ff00 */
[----:B------:R-:W-:-:S02]  /*0110*/  CS2R R22, SRZ ;  /* 0x0000000000167805 */ /* 0x000fc4000001ff00 */
[----:B------:R-:W-:Y:S02]  /*0120*/  CS2R R112, SRZ ;  /* 0x0000000000707805 */ /* 0x000fe4000001ff00 */
[----:B------:R-:W-:Y:S02]  /*0130*/  CS2R R116, SRZ ;  /* 0x0000000000747805 */ /* 0x000fe4000001ff00 */
[----:B------:R-:W-:Y:S02]  /*0140*/  CS2R R20, SRZ ;  /* 0x0000000000147805 */ /* 0x000fe4000001ff00 */
[----:B------:R-:W-:Y:S02]  /*0150*/  CS2R R110, SRZ ;  /* 0x00000000006e7805 */ /* 0x000fe4000001ff00 */
[----:B------:R-:W-:Y:S02]  /*0160*/  MOV R114, RZ ;  /* 0x000000ff00727202 */ /* 0x000fe40000000f00 */
[----:B------:R-:W-:-:S02]  /*0170*/  CS2R R18, SRZ ;  /* 0x0000000000127805 */ /* 0x000fc4000001ff00 */
[----:B------:R-:W-:Y:S02]  /*0180*/  CS2R R104, SRZ ;  /* 0x0000000000687805 */ /* 0x000fe4000001ff00 */
[----:B------:R-:W-:Y:S02]  /*0190*/  CS2R R108, SRZ ;  /* 0x00000000006c7805 */ /* 0x000fe4000001ff00 */
        /* <DEDUP_REMOVED lines=11> */
[----:B0-----:R-:W-:Y:S02]  /*0250*/  LEA R0, R0, R3, 0x1 ;  /* 0x0000000300007211 */ /* 0x001fe400078e08ff */
[----:B------:R-:W-:Y:S02]  /*0260*/  CS2R R88, SRZ ;  /* 0x0000000000587805 */ /* 0x000fe4000001ff00 */
[----:B------:R-:W-:Y:S02]  /*0270*/  CS2R R82, SRZ ;  /* 0x0000000000527805 */ /* 0x000fe4000001ff00 */
[----:B------:R-:W-:Y:S02]  /*0280*/  CS2R R86, SRZ ;  /* 0x0000000000567805 */ /* 0x000fe4000001ff00 */
[----:B------:R-:W-:-:S02]  /*0290*/  LOP3.LUT R3, R0, 0xffff, RZ, 0xc0, !PT ;  /* 0x0000ffff00037812 */ /* 0x000fc400078ec0ff */
[----:B------:R-:W-:Y:S02]  /*02a0*/  CS2R R76, SRZ ;  /* 0x00000000004c7805 */ /* 0x000fe4000001ff00 */
[----:B------:R-:W-:Y:S02]  /*02b0*/  CS2R R80, SRZ ;  /* 0x0000000000507805 */ /* 0x000fe4000001ff00 */
[----:B------:R-:W-:Y:S02]  /*02c0*/  CS2R R74, SRZ ;  /* 0x00000000004a7805 */ /* 0x000fe4000001ff00 */
[----:B-1----:R-:W-:Y:S01]  /*02d0*/  LEA R9, R6, R7, 0x2 ;  /* 0x0000000706097211 */ /* 0x002fe200078e10ff */
[C---:B------:R-:W-:Y:S01]  /*02e0*/  IMAD R2, R3.reuse, 0x2aab, RZ ;  /* 0x00002aab03027824 */ /* 0x040fe200078e02ff */
[----:B------:R-:W-:Y:S01]  /*02f0*/  CS2R R78, SRZ ;  /* 0x00000000004e7805 */ /* 0x000fe2000001ff00 */
[----:B------:R-:W-:Y:S01]  /*0300*/  IMAD R3, R3, 0x5556, RZ ;  /* 0x0000555603037824 */ /* 0x000fe200078e02ff */
[----:B------:R-:W-:-:S02]  /*0310*/  CS2R R144, SRZ ;  /* 0x0000000000907805 */ /* 0x000fc4000001ff00 */
[----:B------:R-:W-:Y:S02]  /*0320*/  CS2R R132, SRZ ;  /* 0x0000000000847805 */ /* 0x000fe4000001ff00 */
[----:B------:R-:W-:Y:S02]  /*0330*/  SHF.R.U32.HI R2, RZ, 0x10, R2 ;  /* 0x00000010ff027819 */ /* 0x000fe40000011602 */
[----:B------:R-:W-:Y:S02]  /*0340*/  CS2R R148, SRZ ;  /* 0x0000000000947805 */ /* 0x000fe4000001ff00 */
[----:B------:R-:W-:Y:S02]  /*0350*/  SHF.R.U32.HI R3, RZ, 0x10, R3 ;  /* 0x00000010ff037819 */ /* 0x000fe40000011603 */
[----:B------:R-:W-:Y:S02]  /*0360*/  CS2R R140, SRZ ;  /* 0x00000000008c7805 */ /* 0x000fe4000001ff00 */
[----:B------:R-:W-:-:S02]  /*0370*/  PRMT R4, R2, 0x9910, RZ ;  /* 0x0000991002047816 */ /* 0x000fc400000000ff */
[----:B------:R-:W-:Y:S02]  /*0380*/  CS2R R138, SRZ ;  /* 0x00000000008a7805 */ /* 0x000fe4000001ff00 */
[C---:B------:R-:W-:Y:S02]  /*0390*/  LEA R3, R7.reuse, R3, 0x3 ;  /* 0x0000000307037211 */ /* 0x040fe400078e18ff */
[----:B------:R-:W-:Y:S02]  /*03a0*/  CS2R R34, SRZ ;  /* 0x0000000000227805 */ /* 0x000fe4000001ff00 */
[----:B------:R-:W-:Y:S01]  /*03b0*/  LEA R32, R7, R2, 0x2 ;  /* 0x0000000207207211 */ /* 0x000fe200078e10ff */
[----:B------:R-:W-:Y:S01]  /*03c0*/  IMAD R4, R4, 0x6, RZ ;  /* 0x0000000604047824 */ /* 0x000fe200078e02ff */
[----:B------:R-:W-:Y:S02]  /*03d0*/  ISETP.GT.U32.AND P0, PT, R3, 0x1f, PT ;  /* 0x0000001f0300780c */ /* 0x000fe40003f04070 */
[----:B------:R-:W-:-:S02]  /*03e0*/  CS2R R134, SRZ ;  /* 0x0000000000867805 */ /* 0x000fc4000001ff00 */
[----:B------:R-:W-:Y:S02]  /*03f0*/  LEA R9, R9, R2, 0x2 ;  /* 0x0000000209097211 */ /* 0x000fe400078e10ff */
[----:B------:R-:W-:Y:S02]  /*0400*/  CS2R R36, SRZ ;  /* 0x0000000000247805 */ /* 0x000fe4000001ff00 */
[----:B------:R-:W-:Y:S02]  /*0410*/  IADD3 R4, PT, PT, RZ, -R4, RZ ;  /* 0x80000004ff047210 */ /* 0x000fe40007ffe0ff */
[----:B------:R-:W-:Y:S02]  /*0420*/  CS2R R146, SRZ ;  /* 0x0000000000927805 */ /* 0x000fe4000001ff00 */
[----:B------:R-:W-:Y:S01]  /*0430*/  ISETP.GT.U32.OR P0, PT, R32, 0xf, P0 ;  /* 0x0000000f2000780c */ /* 0x000fe20000704470 */
[----:B------:R-:W-:Y:S01]  /*0440*/  IMAD R31, R9, 0x240, RZ ;  /* 0x00000240091f7824 */ /* 0x000fe200078e02ff */
[----:B------:R-:W-:Y:S01]  /*0450*/  PRMT R5, R4, 0x7710, RZ ;  /* 0x0000771004057816 */ /* 0x000fe200000000ff */
[----:B------:R-:W-:Y:S01]  /*0460*/  IMAD R4, R7, 0x18, R0 ;  /* 0x0000001807047824 */ /* 0x000fe200078e0200 */
[----:B------:R-:W-:-:S02]  /*0470*/  LEA R32, R6, R32, 0x4 ;  /* 0x0000002006207211 */ /* 0x000fc400078e20ff */
[----:B------:R-:W-:Y:S02]  /*0480*/  CS2R R8, SRZ ;  /* 0x0000000000087805 */ /* 0x000fe4000001ff00 */
[C---:B------:R-:W-:Y:S02]  /*0490*/  IADD3 R3, PT, PT, R0.reuse, R5, RZ ;  /* 0x0000000500037210 */ /* 0x040fe40007ffe0ff */
[----:B------:R-:W-:Y:S02]  /*04a0*/  CS2R R142, SRZ ;  /* 0x00000000008e7805 */ /* 0x000fe4000001ff00 */
[----:B------:R-:W-:Y:S02]  /*04b0*/  LEA R0, R0, R0, 0x1 ;  /* 0x0000000000007211 */ /* 0x000fe400078e08ff */
[----:B------:R-:W-:Y:S02]  /*04c0*/  CS2R R38, SRZ ;  /* 0x0000000000267805 */ /* 0x000fe4000001ff00 */
[----:B------:R-:W-:-:S02]  /*04d0*/  ISETP.GT.U32.OR P0, PT, R4, 0x5f, P0 ;  /* 0x0000005f0400780c */ /* 0x000fc40000704470 */
[----:B------:R-:W-:Y:S02]  /*04e0*/  CS2R R4, SRZ ;  /* 0x0000000000047805 */ /* 0x000fe4000001ff00 */
[----:B------:R-:W-:Y:S01]  /*04f0*/  PRMT R3, R3, 0x9910, RZ ;  /* 0x0000991003037816 */ /* 0x000fe200000000ff */
[----:B------:R-:W-:Y:S01]  /*0500*/  IMAD R2, R7, 0x48, R0 ;  /* 0x0000004807027824 */ /* 0x000fe200078e0200 */
[----:B------:R-:W-:Y:S02]  /*0510*/  CS2R R6, SRZ ;  /* 0x0000000000067805 */ /* 0x000fe4000001ff00 */
[----:B------:R-:W-:Y:S02]  /*0520*/  MOV R33, RZ ;  /* 0x000000ff00217202 */ /* 0x000fe40000000f00 */
[----:B------:R-:W-:Y:S02]  /*0530*/  CS2R R40, SRZ ;  /* 0x0000000000287805 */ /* 0x000fe4000001ff00 */
[----:B------:R-:W-:-:S02]  /*0540*/  CS2R R42, SRZ ;  /* 0x00000000002a7805 */ /* 0x000fc4000001ff00 */
[----:B------:R-:W-:Y:S02]  /*0550*/  ISETP.GT.U32.OR P1, PT, R2, 0x11f, P0 ;  /* 0x0000011f0200780c */ /* 0x000fe40000724470 */
[----:B------:R-:W-:Y:S02]  /*0560*/  CS2R R44, SRZ ;  /* 0x00000000002c7805 */ /* 0x000fe4000001ff00 */
[----:B------:R-:W-:Y:S02]  /*0570*/  LEA R2, R3, R3, 0x1 ;  /* 0x0000000303027211 */ /* 0x000fe400078e08ff */
[----:B------:R-:W-:Y:S02]  /*0580*/  CS2R R46, SRZ ;  /* 0x00000000002e7805 */ /* 0x000fe4000001ff00 */
[----:B------:R-:W-:Y:S01]  /*0590*/  ISETP.GT.U32.OR P1, PT, R0, 0x47, P1 ;  /* 0x000000470000780c */ /* 0x000fe20000f24470 */
[----:B------:R-:W-:Y:S01]  /*05a0*/  HFMA2 R0, -RZ, RZ, 0, 0 ;  /* 0x00000000ff007431 */ /* 0x000fe200000001ff */
[----:B------:R-:W-:-:S02]  /*05b0*/  LOP3.LUT R31, R31, 0xffff, R2, 0xf8, !PT ;  /* 0x0000ffff1f1f7812 */ /* 0x000fc400078ef802 */
[----:B------:R-:W-:Y:S02]  /*05c0*/  CS2R R2, SRZ ;  /* 0x0000000000027805 */ /* 0x000fe4000001ff00 */
[----:B------:R-:W-:Y:S02]  /*05d0*/  CS2R R48, SRZ ;  /* 0x0000000000307805 */ /* 0x000fe4000001ff00 */
[----:B------:R-:W-:Y:S02]  /*05e0*/  CS2R R50, SRZ ;  /* 0x0000000000327805 */ /* 0x000fe4000001ff00 */
[----:B------:R-:W-:Y:S02]  /*05f0*/  CS2R R52, SRZ ;  /* 0x0000000000347805 */ /* 0x000fe4000001ff00 */
[----:B------:R-:W-:Y:S02]  /*0600*/  CS2R R54, SRZ ;  /* 0x0000000000367805 */ /* 0x000fe4000001ff00 */
[----:B------:R-:W-:-:S02]  /*0610*/  CS2R R56, SRZ ;  /* 0x0000000000387805 */ /* 0x000fc4000001ff00 */
[----:B------:R-:W-:Y:S02]  /*0620*/  CS2R R58, SRZ ;  /* 0x00000000003a7805 */ /* 0x000fe4000001ff00 */
[----:B------:R-:W-:Y:S02]  /*0630*/  ISETP.GT.U32.OR P1, PT, R32, 0x1f, P1 ;  /* 0x0000001f2000780c */ /* 0x000fe40000f24470 */
[----:B------:R-:W-:Y:S02]  /*0640*/  CS2R R60, SRZ ;  /* 0x00000000003c7805 */ /* 0x000fe4000001ff00 */
[----:B------:R-:W-:Y:S01]  /*0650*/  MOV R126, RZ ;  /* 0x000000ff007e7202 */ /* 0x000fe20000000f00 */
[----:B------:R-:W0:Y:S08]  /*0660*/  LDCU.64 UR8, c[0x0][0x358] ;  /* 0x00006b00ff0877ac */ /* 0x000e300008000a00 */
.L_x_20:
[----:B------:R-:W1:Y:S01]  /*0670*/  S2R R63, SR_TID.Y ;  /* 0x00000000003f7919 */ /* 0x000e620000002200 */
[----:B------:R-:W-:Y:S01]  /*0680*/  UMOV UR4, URZ ;  /* 0x000000ff00047c82 */ /* 0x000fe20008000000 */
[----:B------:R-:W1:Y:S01]  /*0690*/  S2R R64, SR_TID.X ;  /* 0x0000000000407919 */ /* 0x000e620000002100 */
[----:B------:R-:W2:Y:S01]  /*06a0*/  S2R R70, SR_TID.Z ;  /* 0x0000000000467919 */ /* 0x000ea20000002300 */
[----:B------:R-:W-:Y:S01]  /*06b0*/  BAR.SYNC.DEFER_BLOCKING 0x0 ;  /* 0x0000000000007b1d */ /* 0x000fe20000010000 */
[----:B-1----:R-:W-:-:S05]  /*06c0*/  LEA R63, R63, R64, 0x1 ;  /* 0x000000403f3f7211 */ /* 0x002fca00078e08ff */
[----:B--2---:R-:W-:-:S07]  /*06d0*/  IMAD R67, R63, 0x13, RZ ;  /* 0x000000133f437824 */ /* 0x004fce00078e02ff */
.L_x_17:
[----:B------:R-:W-:Y:S01]  /*06e0*/  IADD3 R63, PT, PT, R67, UR4, RZ ;  /* 0x00000004433f7c10 */ /* 0x000fe2000fffe0ff */
[----:B------:R-:W-:Y:S03]  /*06f0*/  BSSY.RECONVERGENT B0, `(.L_x_0) ;  /* 0x000003a000007945 */ /* 0x000fe60003800200 */
[----:B-1----:R-:W-:-:S05]  /*0700*/  LOP3.LUT R64, R63, 0xffff, RZ, 0xc0, !PT ;  /* 0x0000ffff3f407812 */ /* 0x002fca00078ec0ff */
[----:B------:R-:W-:-:S05]  /*0710*/  IMAD R64, R64, 0xe38f, RZ ;  /* 0x0000e38f40407824 */ /* 0x000fca00078e02ff */
[----:B0-----:R-:W-:-:S05]  /*0720*/  SHF.R.U32.HI R65, RZ, 0x14, R64 ;  /* 0x00000014ff417819 */ /* 0x001fca0000011640 */
[----:B------:R-:W-:-:S05]  /*0730*/  IMAD R71, R70, 0x1d, R65 ;  /* 0x0000001d46477824 */ /* 0x000fca00078e0241 */
[----:B------:R-:W-:-:S13]  /*0740*/  ISETP.GT.U32.AND P2, PT, R71, 0x73, PT ;  /* 0x000000734700780c */ /* 0x000fda0003f44070 */
[----:B------:R-:W-:Y:S05]  /*0750*/  @P2 BRA `(.L_x_1) ;  /* 0x0000000000cc2947 */ /* 0x000fea0003800000 */
[----:B------:R-:W1:Y:S01]  /*0760*/  S2R R66, SR_TID.Z ;  /* 0x0000000000427919 */ /* 0x000e620000002300 */
[----:B------:R-:W-:Y:S01]  /*0770*/  ISETP.GT.U32.AND P2, PT, R63, 0x209, PT ;  /* 0x000002093f00780c */ /* 0x000fe20003f44070 */
[----:B-1----:R-:W-:-:S05]  /*0780*/  IMAD R64, R66, 0x20a, R63 ;  /* 0x0000020a42407824 */ /* 0x002fca00078e023f */
[----:B------:R-:W-:-:S13]  /*0790*/  ISETP.GT.U32.OR P2, PT, R64, 0x827, P2 ;  /* 0x000008274000780c */ /* 0x000fda0001744470 */
[----:B------:R-:W-:Y:S05]  /*07a0*/  @P2 BRA `(.L_x_1) ;  /* 0x0000000000b82947 */ /* 0x000fea0003800000 */
[----:B------:R-:W1:Y:S01]  /*07b0*/  S2R R69, SR_CTAID.Y ;  /* 0x0000000000457919 */ /* 0x000e620000002600 */
[C---:B------:R-:W-:Y:S01]  /*07c0*/  ISETP.GE.U32.AND P2, PT, R71.reuse, 0x3a, PT ;  /* 0x0000003a4700780c */ /* 0x040fe20003f46070 */
[----:B------:R-:W-:Y:S01]  /*07d0*/  BSSY.RECONVERGENT B1, `(.L_x_2) ;  /* 0x0000022000017945 */ /* 0x000fe20003800200 */
[C---:B------:R-:W-:Y:S01]  /*07e0*/  IADD3 R64, PT, PT, R71.reuse, -0x3a, RZ ;  /* 0xffffffc647407810 */ /* 0x040fe20007ffe0ff */
[----:B------:R-:W2:Y:S03]  /*07f0*/  S2R R72, SR_TID.Y ;  /* 0x0000000000487919 */ /* 0x000ea60000002200 */
[----:B------:R-:W-:Y:S01]  /*0800*/  SEL R67, R71, R64, !P2 ;  /* 0x0000004047437207 */ /* 0x000fe20005000000 */
[----:B------:R-:W3:Y:S01]  /*0810*/  S2R R99, SR_TID.X ;  /* 0x0000000000637919 */ /* 0x000ee20000002100 */
[----:B------:R-:W-:Y:S01]  /*0820*/  MOV R64, RZ ;  /* 0x000000ff00407202 */ /* 0x000fe20000000f00 */
[----:B-1----:R-:W-:-:S05]  /*0830*/  IMAD R68, R69, 0x38, RZ ;  /* 0x0000003845447824 */ /* 0x002fca00078e02ff */
[CC--:B------:R-:W-:Y:S02]  /*0840*/  LOP3.LUT P2, RZ, R67.reuse, R68.reuse, RZ, 0xfc, !PT ;  /* 0x0000004443ff7212 */ /* 0x0c0fe4000784fcff */
[----:B------:R-:W-:-:S04]  /*0850*/  IADD3 R68, PT, PT, R67, R68, RZ ;  /* 0x0000004443447210 */ /* 0x000fc80007ffe0ff */
[----:B------:R-:W-:-:S13]  /*0860*/  ISETP.GT.U32.OR P2, PT, R68, 0xe0, !P2 ;  /* 0x000000e04400780c */ /* 0x000fda0005744470 */
[----:B--23--:R-:W-:Y:S05]  /*0870*/  @P2 BRA `(.L_x_3) ;  /* 0x00000000005c2947 */ /* 0x00cfea0003800000 */
[----:B------:R-:W1:Y:S01]  /*0880*/  S2R R70, SR_CTAID.X ;  /* 0x0000000000467919 */ /* 0x000e620000002500 */
[----:B------:R-:W-:-:S05]  /*0890*/  PRMT R65, R65, 0x9910, RZ ;  /* 0x0000991041417816 */ /* 0x000fca00000000ff */
[----:B------:R-:W-:-:S05]  /*08a0*/  IMAD R65, R65, 0x12, RZ ;  /* 0x0000001241417824 */ /* 0x000fca00078e02ff */
[----:B------:R-:W-:-:S04]  /*08b0*/  IADD3 R65, PT, PT, RZ, -R65, RZ ;  /* 0x80000041ff417210 */ /* 0x000fc80007ffe0ff */
[----:B------:R-:W-:-:S04]  /*08c0*/  PRMT R68, R65, 0x7710, RZ ;  /* 0x0000771041447816 */ /* 0x000fc800000000ff */
[----:B------:R-:W-:-:S04]  /*08d0*/  IADD3 R65, PT, PT, R63, R68, RZ ;  /* 0x000000443f417210 */ /* 0x000fc80007ffe0ff */
[----:B------:R-:W-:Y:S02]  /*08e0*/  LOP3.LUT R73, R65, 0xffff, RZ, 0xc0, !PT ;  /* 0x0000ffff41497812 */ /* 0x000fe400078ec0ff */
[----:B-1----:R-:W-:-:S04]  /*08f0*/  SHF.L.U32 R68, R70, 0x4, RZ ;  /* 0x0000000446447819 */ /* 0x002fc800000006ff */
[----:B------:R-:W-:Y:S02]  /*0900*/  LOP3.LUT P2, RZ, R68, R73, RZ, 0xfc, !PT ;  /* 0x0000004944ff7212 */ /* 0x000fe4000784fcff */
[----:B------:R-:W-:-:S04]  /*0910*/  IADD3 R68, PT, PT, R73, R68, RZ ;  /* 0x0000004449447210 */ /* 0x000fc80007ffe0ff */
[----:B------:R-:W-:-:S13]  /*0920*/  ISETP.GT.U32.OR P2, PT, R68, 0xe0, !P2 ;  /* 0x000000e04400780c */ /* 0x000fda0005744470 */
[----:B------:R-:W-:Y:S05]  /*0930*/  @P2 BRA `(.L_x_3) ;  /* 0x00000000002c2947 */ /* 0x000fea0003800000 */
[----:B------:R-:W-:Y:S01]  /*0940*/  IMAD R69, R69, 0x310, R70 ;  /* 0x0000031045457824 */ /* 0x000fe200078e0246 */
[----:B------:R-:W-:Y:S01]  /*0950*/  ISETP.GT.U32.AND P2, PT, R71, 0x39, PT ;  /* 0x000000394700780c */ /* 0x000fe20003f44070 */
[----:B------:R-:W1:Y:S02]  /*0960*/  LDC.64 R64, c[0x0][0x380] ;  /* 0x0000e000ff407b82 */ /* 0x000e640000000a00 */
[----:B------:R-:W-:-:S05]  /*0970*/  IMAD R68, R30, 0x1880, R69 ;  /* 0x000018801e447824 */ /* 0x000fca00078e0245 */
[----:B------:R-:W-:-:S04]  /*0980*/  LEA R68, R68, R73, 0x4 ;  /* 0x0000004944447211 */ /* 0x000fc800078e20ff */
[C---:B------:R-:W-:Y:S02]  /*0990*/  IADD3 R70, PT, PT, R68.reuse, 0xc400, RZ ;  /* 0x0000c40044467810 */ /* 0x040fe40007ffe0ff */
[----:B------:R-:W-:-:S05]  /*09a0*/  @!P2 IADD3 R70, PT, PT, R68, RZ, RZ ;  /* 0x000000ff4446a210 */ /* 0x000fca0007ffe0ff */
[----:B------:R-:W-:-:S05]  /*09b0*/  IMAD R70, R67, 0xe0, R70 ;  /* 0x000000e043467824 */ /* 0x000fca00078e0246 */
[----:B------:R-:W-:-:S05]  /*09c0*/  IADD3 R67, PT, PT, R70, -0xe1, RZ ;  /* 0xffffff1f46437810 */ /* 0x000fca0007ffe0ff */
[----:B-1----:R-:W-:-:S06]  /*09d0*/  IMAD.WIDE R64, R67, 0x4, R64 ;  /* 0x0000000443407825 */ /* 0x002fcc00078e0240 */
[----:B0-----:R1:W5:Y:S02]  /*09e0*/  LDG.E.CONSTANT R64, desc[UR8][R64.64] ;  /* 0x0000000840407981 */ /* 0x001364000c1e9900 */
.L_x_3:
[----:B0-----:R-:W-:Y:S05]  /*09f0*/  BSYNC.RECONVERGENT B1 ;  /* 0x0000000000017941 */ /* 0x001fea0003800200 */
.L_x_2:
[----:B------:R-:W0:Y:S01]  /*0a00*/  S2UR UR6, SR_CgaCtaId ;  /* 0x00000000000679c3 */ /* 0x000e220000008800 */
[----:B------:R-:W-:Y:S01]  /*0a10*/  LEA R72, R72, R99, 0x1 ;  /* 0x0000006348487211 */ /* 0x000fe200078e08ff */
[----:B------:R-:W-:-:S04]  /*0a20*/  UMOV UR5, 0x400 ;  /* 0x0000040000057882 */ /* 0x000fc80000000000 */
[----:B-1----:R-:W-:-:S04]  /*0a30*/  IMAD R65, R72, 0x13, RZ ;  /* 0x0000001348417824 */ /* 0x002fc800078e02ff */
[----:B------:R-:W-:-:S05]  /*0a40*/  IMAD R66, R66, 0x20a, R65 ;  /* 0x0000020a42427824 */ /* 0x000fca00078e0241 */
[----:B------:R-:W-:Y:S01]  /*0a50*/  IADD3 R66, PT, PT, R66, UR4, RZ ;  /* 0x0000000442427c10 */ /* 0x000fe2000fffe0ff */
[----:B0-----:R-:W-:-:S06]  /*0a60*/  ULEA UR5, UR6, UR5, 0x18 ;  /* 0x0000000506057291 */ /* 0x001fcc000f8ec0ff */
[----:B------:R-:W-:-:S05]  /*0a70*/  LEA R65, R66, UR5, 0x2 ;  /* 0x0000000542417c11 */ /* 0x000fca000f8e10ff */
[----:B-----5:R1:W-:Y:S02]  /*0a80*/  STS [R65], R64 ;  /* 0x0000004041007388 */ /* 0x0203e40000000800 */
.L_x_1:
[----:B0-----:R-:W-:Y:S05]  /*0a90*/  BSYNC.RECONVERGENT B0 ;  /* 0x0000000000007941 */ /* 0x001fea0003800200 */
.L_x_0:
[----:B------:R-:W0:Y:S01]  /*0aa0*/  S2R R70, SR_TID.Z ;  /* 0x0000000000467919 */ /* 0x000e220000002300 */
[----:B-1----:R-:W-:Y:S01]  /*0ab0*/  IADD3 R64, PT, PT, R63, 0x1, RZ ;  /* 0x000000013f407810 */ /* 0x002fe20007ffe0ff */
[----:B------:R-:W-:Y:S01]  /*0ac0*/  BSSY.RECONVERGENT B0, `(.L_x_4) ;  /* 0x000003b000007945 */ /* 0x000fe20003800200 */
[----:B------:R-:W1:Y:S02]  /*0ad0*/  S2R R71, SR_TID.Y ;  /* 0x0000000000477919 */ /* 0x000e640000002200 */
[----:B------:R-:W-:Y:S01]  /*0ae0*/  LOP3.LUT R65, R64, 0xffff, RZ, 0xc0, !PT ;  /* 0x0000ffff40417812 */ /* 0x000fe200078ec0ff */
[----:B------:R-:W1:Y:S04]  /*0af0*/  S2R R72, SR_TID.X ;  /* 0x0000000000487919 */ /* 0x000e680000002100 */
[----:B------:R-:W-:-:S05]  /*0b00*/  IMAD R65, R65, 0xe38f, RZ ;  /* 0x0000e38f41417824 */ /* 0x000fca00078e02ff */
[----:B------:R-:W-:-:S05]  /*0b10*/  SHF.R.U32.HI R65, RZ, 0x14, R65 ;  /* 0x00000014ff417819 */ /* 0x000fca0000011641 */
[----:B0-----:R-:W-:-:S05]  /*0b20*/  IMAD R98, R70, 0x1d, R65 ;  /* 0x0000001d46627824 */ /* 0x001fca00078e0241 */
[----:B------:R-:W-:Y:S02]  /*0b30*/  ISETP.GT.U32.AND P2, PT, R98, 0x73, PT ;  /* 0x000000736200780c */ /* 0x000fe40003f44070 */
[----:B-1----:R-:W-:-:S05]  /*0b40*/  LEA R66, R71, R72, 0x1 ;  /* 0x0000004847427211 */ /* 0x002fca00078e08ff */
[----:B------:R-:W-:-:S06]  /*0b50*/  IMAD R67, R66, 0x13, RZ ;  /* 0x0000001342437824 */ /* 0x000fcc00078e02ff */
[----:B------:R-:W-:Y:S05]  /*0b60*/  @P2 BRA `(.L_x_5) ;  /* 0x0000000000c02947 */ /* 0x000fea0003800000 */
[----:B------:R-:W-:Y:S01]  /*0b70*/  UIADD3 UR5, UPT, UPT, UR4, 0x1, URZ ;  /* 0x0000000104057890 */ /* 0x000fe2000fffe0ff */
[----:B------:R-:W-:-:S05]  /*0b80*/  IMAD R68, R70, 0x20a, R67 ;  /* 0x0000020a46447824 */ /* 0x000fca00078e0243 */
[----:B------:R-:W-:Y:S02]  /*0b90*/  IADD3 R73, PT, PT, R67, UR5, RZ ;  /* 0x0000000543497c10 */ /* 0x000fe4000fffe0ff */
[----:B------:R-:W-:Y:S02]  /*0ba0*/  IADD3 R69, PT, PT, R68, UR5, RZ ;  /* 0x0000000544457c10 */ /* 0x000fe4000fffe0ff */
[----:B------:R-:W-:-:S04]  /*0bb0*/  ISETP.GT.U32.AND P2, PT, R73, 0x209, PT ;  /* 0x000002094900780c */ /* 0x000fc80003f44070 */
[----:B------:R-:W-:-:S13]  /*0bc0*/  ISETP.GT.U32.OR P2, PT, R69, 0x827, P2 ;  /* 0x000008274500780c */ /* 0x000fda0001744470 */
[----:B------:R-:W-:Y:S05]  /*0bd0*/  @P2 BRA `(.L_x_5) ;  /* 0x0000000000a42947 */ /* 0x000fea0003800000 */
[----:B------:R-:W0:Y:S01]  /*0be0*/  S2R R100, SR_CTAID.Y ;  /* 0x0000000000647919 */ /* 0x000e220000002600 */
[C---:B------:R-:W-:Y:S01]  /*0bf0*/  ISETP.GE.U32.AND P2, PT, R98.reuse, 0x3a, PT ;  /* 0x0000003a6200780c */ /* 0x040fe20003f46070 */
[----:B------:R-:W-:Y:S01]  /*0c00*/  BSSY.RECONVERGENT B1, `(.L_x_6) ;  /* 0x0000020000017945 */ /* 0x000fe20003800200 */
[----:B------:R-:W-:-:S04]  /*0c10*/  IADD3 R69, PT, PT, R98, -0x3a, RZ ;  /* 0xffffffc662457810 */ /* 0x000fc80007ffe0ff */
[----:B------:R-:W-:Y:S01]  /*0c20*/  SEL R73, R98, R69, !P2 ;  /* 0x0000004562497207 */ /* 0x000fe20005000000 */
[----:B0-----:R-:W-:-:S05]  /*0c30*/  IMAD R150, R100, 0x38, RZ ;  /* 0x0000003864967824 */ /* 0x001fca00078e02ff */
[----:B------:R-:W-:Y:S02]  /*0c40*/  LOP3.LUT P2, RZ, R73, R150, RZ, 0xfc, !PT ;  /* 0x0000009649ff7212 */ /* 0x000fe4000784fcff */
[----:B------:R-:W-:-:S04]  /*0c50*/  IADD3 R69, PT, PT, R150, R73, RZ ;  /* 0x0000004996457210 */ /* 0x000fc80007ffe0ff */
[----:B------:R-:W-:Y:S01]  /*0c60*/  ISETP.GT.U32.OR P2, PT, R69, 0xe0, !P2 ;  /* 0x000000e04500780c */ /* 0x000fe20005744470 */
[----:B------:R-:W-:-:S12]  /*0c70*/  HFMA2 R69, -RZ, RZ, 0, 0 ;  /* 0x00000000ff457431 */ /* 0x000fd800000001ff */
[----:B------:R-:W-:Y:S05]  /*0c80*/  @P2 BRA `(.L_x_7) ;  /* 0x00000000005c2947 */ /* 0x000fea0003800000 */
[----:B------:R-:W0:Y:S01]  /*0c90*/  S2R R101, SR_CTAID.X ;  /* 0x0000000000657919 */ /* 0x000e220000002500 */
[----:B------:R-:W-:-:S05]  /*0ca0*/  PRMT R65, R65, 0x9910, RZ ;  /* 0x0000991041417816 */ /* 0x000fca00000000ff */
[----:B------:R-:W-:-:S05]  /*0cb0*/  IMAD R65, R65, 0x12, RZ ;  /* 0x0000001241417824 */ /* 0x000fca00078e02ff */
[----:B------:R-:W-:-:S04]  /*0cc0*/  IADD3 R65, PT, PT, RZ, -R65, RZ ;  /* 0x80000041ff417210 */ /* 0x000fc80007ffe0ff */
[----:B------:R-:W-:-:S04]  /*0cd0*/  PRMT R65, R65, 0x7710, RZ ;  /* 0x0000771041417816 */ /* 0x000fc800000000ff */
[----:B------:R-:W-:-:S04]  /*0ce0*/  IADD3 R64, PT, PT, R64, R65, RZ ;  /* 0x0000004140407210 */ /* 0x000fc80007ffe0ff */
[----:B------:R-:W-:Y:S02]  /*0cf0*/  LOP3.LUT R99, R64, 0xffff, RZ, 0xc0, !PT ;  /* 0x0000ffff40637812 */ /* 0x000fe400078ec0ff */
[----:B0-----:R-:W-:-:S04]  /*0d00*/  SHF.L.U32 R150, R101, 0x4, RZ ;  /* 0x0000000465967819 */ /* 0x001fc800000006ff */
[CC--:B------:R-:W-:Y:S02]  /*0d10*/  LOP3.LUT P2, RZ, R150.reuse, R99.reuse, RZ, 0xfc, !PT ;  /* 0x0000006396ff7212 */ /* 0x0c0fe4000784fcff */
[----:B------:R-:W-:-:S04]  /*0d20*/  IADD3 R64, PT, PT, R150, R99, RZ ;  /* 0x0000006396407210 */ /* 0x000fc80007ffe0ff */
[----:B------:R-:W-:-:S13]  /*0d30*/  ISETP.GT.U32.OR P2, PT, R64, 0xe0, !P2 ;  /* 0x000000e04000780c */ /* 0x000fda0005744470 */
[----:B------:R-:W-:Y:S05]  /*0d40*/  @P2 BRA `(.L_x_7) ;  /* 0x00000000002c2947 */ /* 0x000fea0003800000 */
[----:B------:R-:W-:Y:S01]  /*0d50*/  IMAD R101, R100, 0x310, R101 ;  /* 0x0000031064657824 */ /* 0x000fe200078e0265 */
[----:B------:R-:W-:Y:S01]  /*0d60*/  ISETP.GT.U32.AND P2, PT, R98, 0x39, PT ;  /* 0x000000396200780c */ /* 0x000fe20003f44070 */
[----:B------:R-:W0:Y:S02]  /*0d70*/  LDC.64 R64, c[0x0][0x380] ;  /* 0x0000e000ff407b82 */ /* 0x000e240000000a00 */
[----:B------:R-:W-:-:S05]  /*0d80*/  IMAD R98, R30, 0x1880, R101 ;  /* 0x000018801e627824 */ /* 0x000fca00078e0265 */
[----:B------:R-:W-:-:S04]  /*0d90*/  LEA R69, R98, R99, 0x4 ;  /* 0x0000006362457211 */ /* 0x000fc800078e20ff */
[C---:B------:R-:W-:Y:S02]  /*0da0*/  IADD3 R98, PT, PT, R69.reuse, 0xc400, RZ ;  /* 0x0000c40045627810 */ /* 0x040fe40007ffe0ff */
[----:B------:R-:W-:-:S05]  /*0db0*/  @!P2 IADD3 R98, PT, PT, R69, RZ, RZ ;  /* 0x000000ff4562a210 */ /* 0x000fca0007ffe0ff */
[----:B------:R-:W-:-:S05]  /*0dc0*/  IMAD R98, R73, 0xe0, R98 ;  /* 0x000000e049627824 */ /* 0x000fca00078e0262 */
[----:B------:R-:W-:-:S05]  /*0dd0*/  IADD3 R69, PT, PT, R98, -0xe1, RZ ;  /* 0xffffff1f62457810 */ /* 0x000fca0007ffe0ff */
[----:B0-----:R-:W-:-:S05]  /*0de0*/  IMAD.WIDE R64, R69, 0x4, R64 ;  /* 0x0000000445407825 */ /* 0x001fca00078e0240 */
[----:B------:R0:W5:Y:S02]  /*0df0*/  LDG.E.CONSTANT R69, desc[UR8][R64.64] ;  /* 0x0000000840457981 */ /* 0x000164000c1e9900 */
.L_x_7:
[----:B------:R-:W-:Y:S05]  /*0e00*/  BSYNC.RECONVERGENT B1 ;  /* 0x0000000000017941 */ /* 0x000fea0003800200 */
.L_x_6:
[----:B------:R-:W1:Y:S01]  /*0e10*/  S2UR UR6, SR_CgaCtaId ;  /* 0x00000000000679c3 */ /* 0x000e620000008800 */
[----:B------:R-:W-:Y:S01]  /*0e20*/  UMOV UR5, 0x400 ;  /* 0x0000040000057882 */ /* 0x000fe20000000000 */
[----:B------:R-:W-:Y:S01]  /*0e30*/  IADD3 R68, PT, PT, R68, UR4, RZ ;  /* 0x0000000444447c10 */ /* 0x000fe2000fffe0ff */
[----:B-1----:R-:W-:-:S06]  /*0e40*/  ULEA UR5, UR6, UR5, 0x18 ;  /* 0x0000000506057291 */ /* 0x002fcc000f8ec0ff */
[----:B------:R-:W-:-:S05]  /*0e50*/  LEA R68, R68, UR5, 0x2 ;  /* 0x0000000544447c11 */ /* 0x000fca000f8e10ff */
[----:B-----5:R1:W-:Y:S02]  /*0e60*/  STS [R68+0x4], R69 ;  /* 0x0000044544007388 */ /* 0x0203e40000000800 */
.L_x_5:
[----:B------:R-:W-:Y:S05]  /*0e70*/  BSYNC.RECONVERGENT B0 ;  /* 0x0000000000007941 */ /* 0x000fea0003800200 */
.L_x_4:
[----:B0-----:R-:W-:Y:S01]  /*0e80*/  IADD3 R64, PT, PT, R63, 0x2, RZ ;  /* 0x000000023f407810 */ /* 0x001fe20007ffe0ff */
[----:B------:R-:W-:Y:S03]  /*0e90*/  BSSY.RECONVERGENT B0, `(.L_x_8) ;  /* 0x0000037000007945 */ /* 0x000fe60003800200 */
[----:B------:R-:W-:-:S05]  /*0ea0*/  LOP3.LUT R65, R64, 0xffff, RZ, 0xc0, !PT ;  /* 0x0000ffff40417812 */ /* 0x000fca00078ec0ff */
[----:B------:R-:W-:-:S05]  /*0eb0*/  IMAD R65, R65, 0xe38f, RZ ;  /* 0x0000e38f41417824 */ /* 0x000fca00078e02ff */
[----:B------:R-:W-:-:S05]  /*0ec0*/  SHF.R.U32.HI R65, RZ, 0x14, R65 ;  /* 0x00000014ff417819 */ /* 0x000fca0000011641 */
[----:B------:R-:W-:-:S05]  /*0ed0*/  IMAD R98, R70, 0x1d, R65 ;  /* 0x0000001d46627824 */ /* 0x000fca00078e0241 */
[----:B------:R-:W-:-:S13]  /*0ee0*/  ISETP.GT.U32.AND P2, PT, R98, 0x73, PT ;  /* 0x000000736200780c */ /* 0x000fda0003f44070 */
[----:B------:R-:W-:Y:S05]  /*0ef0*/  @P2 BRA `(.L_x_9) ;  /* 0x0000000000c02947 */ /* 0x000fea0003800000 */
[----:B------:R-:W-:Y:S01]  /*0f00*/  UIADD3 UR5, UPT, UPT, UR4, 0x2, URZ ;  /* 0x0000000204057890 */ /* 0x000fe2000fffe0ff */
[----:B-1----:R-:W-:-:S05]  /*0f10*/  IMAD R68, R70, 0x20a, R67 ;  /* 0x0000020a46447824 */ /* 0x002fca00078e0243 */
        /* <DEDUP_REMOVED lines=13> */
[----:B------:R-:W-:Y:S02]  /*0ff0*/  ISETP.GT.U32.OR P2, PT, R69, 0xe0, !P2 ;  /* 0x000000e04500780c */ /* 0x000fe40005744470 */
[----:B------:R-:W-:-:S11]  /*1000*/  MOV R69, RZ ;  /* 0x000000ff00457202 */ /* 0x000fd60000000f00 */
        /* <DEDUP_REMOVED lines=24> */
.L_x_11:
[----:B------:R-:W-:Y:S05]  /*1190*/  BSYNC.RECONVERGENT B1 ;  /* 0x0000000000017941 */ /* 0x000fea0003800200 */
.L_x_10:
[----:B------:R-:W1:Y:S01]  /*11a0*/  S2UR UR6, SR_CgaCtaId ;  /* 0x00000000000679c3 */ /* 0x000e620000008800 */
[----:B------:R-:W-:Y:S01]  /*11b0*/  UMOV UR5, 0x400 ;  /* 0x0000040000057882 */ /* 0x000fe20000000000 */
[----:B------:R-:W-:Y:S01]  /*11c0*/  IADD3 R68, PT, PT, R68, UR4, RZ ;  /* 0x0000000444447c10 */ /* 0x000fe2000fffe0ff */
[----:B-1----:R-:W-:-:S06]  /*11d0*/  ULEA UR5, UR6, UR5, 0x18 ;  /* 0x0000000506057291 */ /* 0x002fcc000f8ec0ff */
[----:B------:R-:W-:-:S05]  /*11e0*/  LEA R68, R68, UR5, 0x2 ;  /* 0x0000000544447c11 */ /* 0x000fca000f8e10ff */
[----:B-----5:R2:W-:Y:S02]  /*11f0*/  STS [R68+0x8], R69 ;  /* 0x0000084544007388 */ /* 0x0205e40000000800 */
.L_x_9:
[----:B------:R-:W-:Y:S05]  /*1200*/  BSYNC.RECONVERGENT B0 ;  /* 0x0000000000007941 */ /* 0x000fea0003800200 */
.L_x_8:
[----:B------:R-:W-:-:S09]  /*1210*/  UISETP.NE.AND UP0, UPT, UR4, 0x10, UPT ;  /* 0x000000100400788c */ /* 0x000fd2000bf05270 */
[----:B------:R-:W-:Y:S05]  /*1220*/  BRA.U !UP0, `(.L_x_12) ;  /* 0x0000000108ec7547 */ /* 0x000fea000b800000 */
[----:B------:R-:W-:Y:S01]  /*1230*/  IADD3 R63, PT, PT, R63, 0x3, RZ ;  /* 0x000000033f3f7810 */ /* 0x000fe20007ffe0ff */
[----:B------:R-:W-:Y:S03]  /*1240*/  BSSY.RECONVERGENT B0, `(.L_x_13) ;  /* 0x0000037000007945 */ /* 0x000fe60003800200 */
[----:B0-----:R-:W-:-:S05]  /*1250*/  LOP3.LUT R64, R63, 0xffff, RZ, 0xc0, !PT ;  /* 0x0000ffff3f407812 */ /* 0x001fca00078ec0ff */
[----:B------:R-:W-:-:S05]  /*1260*/  IMAD R64, R64, 0xe38f, RZ ;  /* 0x0000e38f40407824 */ /* 0x000fca00078e02ff */
[----:B------:R-:W-:-:S05]  /*1270*/  SHF.R.U32.HI R65, RZ, 0x14, R64 ;  /* 0x00000014ff417819 */ /* 0x000fca0000011640 */
[----:B-12---:R-:W-:-:S05]  /*1280*/  IMAD R69, R70, 0x1d, R65 ;  /* 0x0000001d46457824 */ /* 0x006fca00078e0241 */
[----:B------:R-:W-:-:S13]  /*1290*/  ISETP.GT.U32.AND P2, PT, R69, 0x73, PT ;  /* 0x000000734500780c */ /* 0x000fda0003f44070 */
        /* <DEDUP_REMOVED lines=40> */
[----:B0-----:R-:W-:-:S06]  /*1520*/  IMAD.WIDE R64, R69, 0x4, R64 ;  /* 0x0000000445407825 */ /* 0x001fcc00078e0240 */
[----:B------:R0:W5:Y:S02]  /*1530*/  LDG.E.CONSTANT R64, desc[UR8][R64.64] ;  /* 0x0000000840407981 */ /* 0x000164000c1e9900 */
.L_x_16:
[----:B------:R-:W-:Y:S05]  /*1540*/  BSYNC.RECONVERGENT B1 ;  /* 0x0000000000017941 */ /* 0x000fea0003800200 */
.L_x_15:
[----:B------:R-:W1:Y:S01]  /*1550*/  S2UR UR6, SR_CgaCtaId ;  /* 0x00000000000679c3 */ /* 0x000e620000008800 */
[----:B------:R-:W-:Y:S01]  /*1560*/  UMOV UR5, 0x400 ;  /* 0x0000040000057882 */ /* 0x000fe20000000000 */
[----:B------:R-:W-:Y:S01]  /*1570*/  IADD3 R71, PT, PT, R71, UR4, RZ ;  /* 0x0000000447477c10 */ /* 0x000fe2000fffe0ff */
[----:B-1----:R-:W-:-:S06]  /*1580*/  ULEA UR5, UR6, UR5, 0x18 ;  /* 0x0000000506057291 */ /* 0x002fcc000f8ec0ff */
[----:B------:R-:W-:-:S05]  /*1590*/  LEA R71, R71, UR5, 0x2 ;  /* 0x0000000547477c11 */ /* 0x000fca000f8e10ff */
[----:B-----5:R1:W-:Y:S02]  /*15a0*/  STS [R71+0xc], R64 ;  /* 0x00000c4047007388 */ /* 0x0203e40000000800 */
.L_x_14:
[----:B------:R-:W-:Y:S05]  /*15b0*/  BSYNC.RECONVERGENT B0 ;  /* 0x0000000000007941 */ /* 0x000fea0003800200 */
.L_x_13:
[----:B------:R-:W-:Y:S01]  /*15c0*/  UIADD3 UR4, UPT, UPT, UR4, 0x4, URZ ;  /* 0x0000000404047890 */ /* 0x000fe2000fffe0ff */
[----:B------:R-:W-:Y:S11]  /*15d0*/  BRA `(.L_x_17) ;  /* 0xfffffff000407947 */ /* 0x000ff6000383ffff */
.L_x_12:
[----:B------:R-:W-:Y:S01]  /*15e0*/  LEA R63, R66, R66, 0x1 ;  /* 0x00000042423f7211 */ /* 0x000fe200078e08ff */
[----:B-12---:R-:W1:Y:S04]  /*15f0*/  @!P1 LDC.64 R68, c[0x0][0x388] ;  /* 0x0000e200ff449b82 */ /* 0x006e680000000a00 */
[----:B0-----:R-:W-:-:S05]  /*1600*/  IMAD R64, R70, 0x48, R63 ;  /* 0x0000004846407824 */ /* 0x001fca00078e023f */
[C---:B------:R-:W-:Y:S02]  /*1610*/  ISETP.GT.U32.OR P2, PT, R64.reuse, 0x11e, P0 ;  /* 0x0000011e4000780c */ /* 0x040fe40000744470 */
[----:B------:R-:W-:Y:S02]  /*1620*/  ISETP.GT.U32.OR P3, PT, R64, 0x11d, P0 ;  /* 0x0000011d4000780c */ /* 0x000fe40000764470 */
[C---:B------:R-:W-:Y:S02]  /*1630*/  ISETP.GT.U32.OR P2, PT, R63.reuse, 0x46, P2 ;  /* 0x000000463f00780c */ /* 0x040fe40001744470 */
[----:B------:R-:W-:Y:S01]  /*1640*/  ISETP.GT.U32.OR P3, PT, R63, 0x45, P3 ;  /* 0x000000453f00780c */ /* 0x000fe20001f64470 */
[----:B------:R-:W-:Y:S01]  /*1650*/  @!P1 IMAD R63, R30, 0x12, R31 ;  /* 0x000000121e3f9824 */ /* 0x000fe200078e021f */
[C---:B------:R-:W-:Y:S02]  /*1660*/  ISETP.GT.U32.OR P2, PT, R32.reuse, 0x1f, P2 ;  /* 0x0000001f2000780c */ /* 0x040fe40001744470 */
[----:B------:R-:W-:Y:S01]  /*1670*/  ISETP.GT.U32.OR P3, PT, R32, 0x1f, P3 ;  /* 0x0000001f2000780c */ /* 0x000fe20001f64470 */
[----:B-1----:R-:W-:-:S10]  /*1680*/  @!P1 IMAD.WIDE.U32 R68, R63, 0x4, R68 ;  /* 0x000000043f449825 */ /* 0x002fd400078e0044 */
[----:B------:R-:W0:Y:S01]  /*1690*/  @!P2 LDC.64 R66, c[0x0][0x388] ;  /* 0x0000e200ff42ab82 */ /* 0x000e220000000a00 */
[C-C-:B------:R-:W-:Y:S01]  /*16a0*/  @!P2 IMAD R73, R30.reuse, 0x12, R31.reuse ;  /* 0x000000121e49a824 */ /* 0x140fe200078e021f */
[----:B------:R1:W2:Y:S01]  /*16b0*/  @!P1 LDG.E.CONSTANT R68, desc[UR8][R68.64] ;  /* 0x0000000844449981 */ /* 0x0002a2000c1e9900 */
[----:B------:R-:W-:-:S05]  /*16c0*/  @!P3 IMAD R99, R30, 0x12, R31 ;  /* 0x000000121e63b824 */ /* 0x000fca00078e021f */
[----:B------:R-:W3:Y:S01]  /*16d0*/  @!P3 LDC.64 R64, c[0x0][0x388] ;  /* 0x0000e200ff40bb82 */ /* 0x000ee20000000a00 */
[----:B0-----:R-:W-:-:S06]  /*16e0*/  @!P2 IMAD.WIDE.U32 R66, R73, 0x4, R66 ;  /* 0x000000044942a825 */ /* 0x001fcc00078e0042 */
[----:B------:R-:W4:Y:S01]  /*16f0*/  @!P2 LDG.E.CONSTANT R66, desc[UR8][R66.64+0x4] ;  /* 0x000004084242a981 */ /* 0x000f22000c1e9900 */
[----:B---3--:R-:W-:-:S06]  /*1700*/  @!P3 IMAD.WIDE.U32 R64, R99, 0x4, R64 ;  /* 0x000000046340b825 */ /* 0x008fcc00078e0040 */
[----:B------:R0:W3:Y:S01]  /*1710*/  @!P3 LDG.E.CONSTANT R64, desc[UR8][R64.64+0x8] ;  /* 0x000008084040b981 */ /* 0x0000e2000c1e9900 */
[----:B------:R-:W5:Y:S01]  /*1720*/  @!P1 S2R R98, SR_CgaCtaId ;  /* 0x0000000000629919 */ /* 0x000f620000008800 */
[----:B------:R-:W5:Y:S01]  /*1730*/  @!P2 S2R R100, SR_CgaCtaId ;  /* 0x000000000064a919 */ /* 0x000f620000008800 */
[----:B------:R-:W5:Y:S01]  /*1740*/  @!P3 S2R R150, SR_CgaCtaId ;  /* 0x000000000096b919 */ /* 0x000f620000008800 */
[----:B------:R-:W-:Y:S01]  /*1750*/  @!P1 MOV R63, 0x400 ;  /* 0x00000400003f9802 */ /* 0x000fe20000000f00 */
[C-C-:B------:R-:W-:Y:S01]  /*1760*/  @!P1 IMAD R73, R70.reuse, 0xc, R71.reuse ;  /* 0x0000000c46499824 */ /* 0x140fe200078e0247 */
[----:B------:R-:W-:Y:S01]  /*1770*/  @!P2 MOV R99, 0x400 ;  /* 0x000004000063a802 */ /* 0x000fe20000000f00 */
[C-C-:B-1----:R-:W-:Y:S01]  /*1780*/  @!P2 IMAD R69, R70.reuse, 0xc, R71.reuse ;  /* 0x0000000c4645a824 */ /* 0x142fe200078e0247 */
[----:B------:R-:W-:Y:S01]  /*1790*/  @!P1 IADD3 R63, PT, PT, R63, 0x20a0, RZ ;  /* 0x000020a03f3f9810 */ /* 0x000fe20007ffe0ff */
[----:B------:R-:W-:Y:S01]  /*17a0*/  @!P3 IMAD R71, R70, 0xc, R71 ;  /* 0x0000000c4647b824 */ /* 0x000fe200078e0247 */
[----:B0-----:R-:W-:-:S02]  /*17b0*/  @!P3 MOV R65, 0x400 ;  /* 0x000004000041b802 */ /* 0x001fc40000000f00 */
[----:B------:R-:W-:Y:S02]  /*17c0*/  @!P2 IADD3 R99, PT, PT, R99, 0x20a0, RZ ;  /* 0x000020a06363a810 */ /* 0x000fe40007ffe0ff */
[-C--:B------:R-:W-:Y:S02]  /*17d0*/  @!P2 LEA R69, R69, R72.reuse, 0x1 ;  /* 0x000000484545a211 */ /* 0x080fe400078e08ff */
[----:B------:R-:W-:Y:S02]  /*17e0*/  @!P3 LEA R71, R71, R72, 0x1 ;  /* 0x000000484747b211 */ /* 0x000fe400078e08ff */
[----:B------:R-:W-:Y:S02]  /*17f0*/  @!P3 IADD3 R65, PT, PT, R65, 0x20a0, RZ ;  /* 0x000020a04141b810 */ /* 0x000fe40007ffe0ff */
[----:B------:R-:W-:Y:S02]  /*1800*/  @!P2 LEA R69, R69, R69, 0x1 ;  /* 0x000000454545a211 */ /* 0x000fe400078e08ff */
[----:B-----5:R-:W-:-:S02]  /*1810*/  @!P1 LEA R98, R98, R63, 0x18 ;  /* 0x0000003f62629211 */ /* 0x020fc400078ec0ff */
[----:B------:R-:W-:Y:S02]  /*1820*/  @!P1 LEA R63, R73, R72, 0x1 ;  /* 0x00000048493f9211 */ /* 0x000fe400078e08ff */
[----:B------:R-:W-:Y:S02]  /*1830*/  @!P2 LEA R100, R100, R99, 0x18 ;  /* 0x000000636464a211 */ /* 0x000fe400078ec0ff */
[----:B------:R-:W-:Y:S02]  /*1840*/  @!P1 LEA R63, R63, R63, 0x1 ;  /* 0x0000003f3f3f9211 */ /* 0x000fe400078e08ff */
[----:B------:R-:W-:Y:S02]  /*1850*/  @!P3 LEA R71, R71, R71, 0x1 ;  /* 0x000000474747b211 */ /* 0x000fe400078e08ff */
[----:B------:R-:W-:Y:S02]  /*1860*/  @!P3 LEA R150, R150, R65, 0x18 ;  /* 0x000000419696b211 */ /* 0x000fe400078ec0ff */
[----:B------:R-:W-:-:S02]  /*1870*/  @!P1 LEA R63, R63, R98, 0x2 ;  /* 0x000000623f3f9211 */ /* 0x000fc400078e10ff */
[----:B------:R-:W-:Y:S02]  /*1880*/  @!P2 LEA R69, R69, R100, 0x2 ;  /* 0x000000644545a211 */ /* 0x000fe400078e10ff */
[----:B------:R-:W-:Y:S01]  /*1890*/  @!P3 LEA R71, R71, R150, 0x2 ;  /* 0x000000964747b211 */ /* 0x000fe200078e10ff */
[----:B------:R-:W-:Y:S01]  /*18a0*/  HFMA2 R65, -RZ, RZ, 0, 0 ;  /* 0x00000000ff417431 */ /* 0x000fe200000001ff */
[----:B------:R-:W-:Y:S01]  /*18b0*/  UPLOP3.LUT UP0, UPT, UPT, UPT, UPT, 0x80, 0x8 ;  /* 0x000000000008789c */ /* 0x000fe20003f0f070 */
[----:B--2---:R0:W-:Y:S04]  /*18c0*/  @!P1 STS [R63], R68 ;  /* 0x000000443f009388 */ /* 0x0041e80000000800 */
[----:B----4-:R0:W-:Y:S04]  /*18d0*/  @!P2 STS [R69+0x4], R66 ;  /* 0x000004424500a388 */ /* 0x0101e80000000800 */
[----:B---3--:R0:W-:Y:S01]  /*18e0*/  @!P3 STS [R71+0x8], R64 ;  /* 0x000008404700b388 */ /* 0x0081e20000000800 */
[----:B------:R-:W-:Y:S06]  /*18f0*/  BAR.SYNC.DEFER_BLOCKING 0x0 ;  /* 0x0000000000007b1d */ /* 0x000fec0000010000 */
.L_x_19:
[----:B0-----:R-:W0:Y:S01]  /*1900*/  S2R R64, SR_TID.Y ;  /* 0x0000000000407919 */ /* 0x001e220000002200 */
[----:B------:R-:W-:Y:S01]  /*1910*/  UPLOP3.LUT UP1, UPT, UPT, UPT, UP0, 0x80, 0x8 ;  /* 0x000000000008789c */ /* 0x000fe20003f2f000 */
[----:B------:R-:W-:Y:S01]  /*1920*/  UMOV UR4, URZ ;  /* 0x000000ff00047c82 */ /* 0x000fe20008000000 */
[----:B------:R-:W0:Y:S01]  /*1930*/  S2R R63, SR_TID.X ;  /* 0x00000000003f7919 */ /* 0x000e220000002100 */
[----:B------:R-:W1:Y:S01]  /*1940*/  S2R R66, SR_TID.Z ;  /* 0x0000000000427919 */ /* 0x000e620000002300 */
[----:B0-----:R-:W-:Y:S02]  /*1950*/  LEA R67, R64, R63, 0x1 ;  /* 0x0000003f40437211 */ /* 0x001fe400078e08ff */
[----:B-1----:R-:W-:-:S03]  /*1960*/  LEA R63, R66, R65, 0x2 ;  /* 0x00000041423f7211 */ /* 0x002fc600078e10ff */
[----:B------:R-:W-:Y:S01]  /*1970*/  IMAD R64, R64, 0x46, R67 ;  /* 0x0000004640407824 */ /* 0x000fe200078e0243 */
[----:B------:R-:W-:-:S03]  /*1980*/  LEA R63, R63, R63, 0x3 ;  /* 0x0000003f3f3f7211 */ /* 0x000fc600078e18ff */
[----:B------:R-:W-:-:S07]  /*1990*/  IMAD R64, R65, 0x414, R64 ;  /* 0x0000041441407824 */ /* 0x000fce00078e0240 */
.L_x_18:
[----:B------:R-:W0:Y:S01]  /*19a0*/  S2UR UR6, SR_CgaCtaId ;  /* 0x00000000000679c3 */ /* 0x000e220000008800 */
[----:B------:R-:W-:Y:S01]  /*19b0*/  UMOV UR5, 0x400 ;  /* 0x0000040000057882 */ /* 0x000fe20000000000 */
[----:B------:R-:W-:Y:S01]  /*19c0*/  IADD3 R65, PT, PT, R64, UR4, RZ ;  /* 0x0000000440417c10 */ /* 0x000fe2000fffe0ff */
[----:B------:R-:W-:Y:S01]  /*19d0*/  UIADD3 UR7, UPT, UPT, UR5, 0x20a0, URZ ;  /* 0x000020a005077890 */ /* 0x000fe2000fffe0ff */
[----:B------:R-:W-:Y:S01]  /*19e0*/  IADD3 R101, PT, PT, R63, UR4, RZ ;  /* 0x000000043f657c10 */ /* 0x000fe2000fffe0ff */
[----:B------:R-:W-:-:S04]  /*19f0*/  UIADD3 UR4, UPT, UPT, UR4, 0x1, URZ ;  /* 0x0000000104047890 */ /* 0x000fc8000fffe0ff */
[----:B------:R-:W-:Y:S02]  /*1a00*/  UISETP.NE.AND UP0, UPT, UR4, 0x3, UPT ;  /* 0x000000030400788c */ /* 0x000fe4000bf05270 */
[----:B0-----:R-:W-:Y:S02]  /*1a10*/  ULEA UR5, UR6, UR5, 0x18 ;  /* 0x0000000506057291 */ /* 0x001fe4000f8ec0ff */
[----:B------:R-:W-:-:S04]  /*1a20*/  ULEA UR7, UR6, UR7, 0x18 ;  /* 0x0000000706077291 */ /* 0x000fc8000f8ec0ff */
[----:B------:R-:W-:Y:S02]  /*1a30*/  LEA R65, R65, UR5, 0x2 ;  /* 0x0000000541417c11 */ /* 0x000fe4000f8e10ff */
[----:B------:R-:W-:-:S03]  /*1a40*/  LEA R101, R101, UR7, 0x2 ;  /* 0x0000000765657c11 */ /* 0x000fc6000f8e10ff */
[----:B------:R-:W-:Y:S04]  /*1a50*/  LDS R70, [R65] ;  /* 0x0000000041467984 */ /* 0x000fe80000000800 */
[----:B------:R-:W0:Y:S04]  /*1a60*/  LDS R66, [R101] ;  /* 0x0000000065427984 */ /* 0x000e280000000800 */
[----:B------:R-:W1:Y:S04]  /*1a70*/  LDS R67, [R101+0x240] ;  /* 0x0002400065437984 */ /* 0x000e680000000800 */
[----:B------:R-:W2:Y:S04]  /*1a80*/  LDS R68, [R101+0x48] ;  /* 0x0000480065447984 */ /* 0x000ea80000000800 */
[----:B------:R-:W3:Y:S04]  /*1a90*/  LDS R69, [R101+0x288] ;  /* 0x0002880065457984 */ /* 0x000ee80000000800 */
[----:B------:R-:W4:Y:S04]  /*1aa0*/  LDS R72, [R65+0x8] ;  /* 0x0000080041487984 */ /* 0x000f280000000800 */
[----:B------:R-:W5:Y:S04]  /*1ab0*/  LDS R99, [R65+0x20] ;  /* 0x0000200041637984 */ /* 0x000f680000000800 */
[----:B------:R-:W5:Y:S04]  /*1ac0*/  LDS R98, [R65+0x30] ;  /* 0x0000300041627984 */ /* 0x000f680000000800 */
[----:B------:R-:W5:Y:S04]  /*1ad0*/  LDS R115, [R65+0x48] ;  /* 0x0000480041737984 */ /* 0x000f680000000800 */
[----:B------:R-:W5:Y:S04]  /*1ae0*/  LDS R71, [R101+0x24c] ;  /* 0x00024c0065477984 */ /* 0x000f680000000800 */
[----:B------:R-:W5:Y:S01]  /*1af0*/  LDS R73, [R101+0x294] ;  /* 0x0002940065497984 */ /* 0x000f620000000800 */
[----:B0-----:R-:W-:-:S03]  /*1b00*/  FFMA R35, R70, R66, R35 ;  /* 0x0000004246237223 */ /* 0x001fc60000000023 */
[----:B------:R-:W0:Y:S01]  /*1b10*/  LDS R127, [R65+0x50] ;  /* 0x00005000417f7984 */ /* 0x000e220000000800 */
[----:B-1----:R-:W-:-:S03]  /*1b20*/  FFMA R28, R70, R67, R28 ;  /* 0x00000043461c7223 */ /* 0x002fc6000000001c */
[----:B------:R-:W1:Y:S01]  /*1b30*/  LDS R153, [R65+0x10] ;  /* 0x0000100041997984 */ /* 0x000e620000000800 */
[----:B--2---:R-:W-:-:S03]  /*1b40*/  FFMA R33, R70, R68, R33 ;  /* 0x0000004446217223 */ /* 0x004fc60000000021 */
[----:B------:R-:W2:Y:S01]  /*1b50*/  LDS R151, [R65+0x18] ;  /* 0x0000180041977984 */ /* 0x000ea20000000800 */
[----:B---3--:R-:W-:-:S03]  /*1b60*/  FFMA R140, R70, R69, R140 ;  /* 0x00000045468c7223 */ /* 0x008fc6000000008c */
[----:B------:R-:W3:Y:S01]  /*1b70*/  LDS R150, [R65+0x28] ;  /* 0x0000280041967984 */ /* 0x000ee20000000800 */
[C---:B----4-:R-:W-:Y:S01]  /*1b80*/  FFMA R141, R72.reuse, R66, R141 ;  /* 0x00000042488d7223 */ /* 0x050fe2000000008d */
[C---:B------:R-:W-:Y:S01]  /*1b90*/  FFMA R134, R72.reuse, R67, R134 ;  /* 0x0000004348867223 */ /* 0x040fe20000000086 */
[C---:B------:R-:W-:Y:S01]  /*1ba0*/  FFMA R133, R72.reuse, R68, R133 ;  /* 0x0000004448857223 */ /* 0x040fe20000000085 */
[----:B------:R-:W-:Y:S01]  /*1bb0*/  FFMA R130, R72, R69, R130 ;  /* 0x0000004548827223 */ /* 0x000fe20000000082 */
[----:B------:R-:W4:Y:S01]  /*1bc0*/  LDS R70, [R101+0xc] ;  /* 0x00000c0065467984 */ /* 0x000f220000000800 */
[C---:B-----5:R-:W-:Y:S01]  /*1bd0*/  FFMA R94, R99.reuse, R66, R94 ;  /* 0x00000042635e7223 */ /* 0x060fe2000000005e */
[C---:B------:R-:W-:Y:S01]  /*1be0*/  FFMA R95, R99.reuse, R67, R95 ;  /* 0x00000043635f7223 */ /* 0x040fe2000000005f */
[C---:B------:R-:W-:Y:S01]  /*1bf0*/  FFMA R96, R99.reuse, R68, R96 ;  /* 0x0000004463607223 */ /* 0x040fe20000000060 */
[----:B------:R-:W5:Y:S01]  /*1c00*/  LDS R72, [R101+0x54] ;  /* 0x0000540065487984 */ /* 0x000f620000000800 */
[----:B------:R-:W-:Y:S01]  /*1c10*/  FFMA R97, R99, R69, R97 ;  /* 0x0000004563617223 */ /* 0x000fe20000000061 */
[C---:B------:R-:W-:Y:S01]  /*1c20*/  FFMA R114, R98.reuse, R66, R114 ;  /* 0x0000004262727223 */ /* 0x040fe20000000072 */
[C---:B------:R-:W-:Y:S01]  /*1c30*/  FFMA R116, R98.reuse, R67, R116 ;  /* 0x0000004362747223 */ /* 0x040fe20000000074 */
[----:B------:R-:W5:Y:S01]  /*1c40*/  LDS R131, [R65+0x38] ;  /* 0x0000380041837984 */ /* 0x000f620000000800 */
[C---:B------:R-:W-:Y:S01]  /*1c50*/  FFMA R117, R98.reuse, R68, R117 ;  /* 0x0000004462757223 */ /* 0x040fe20000000075 */
[----:B------:R-:W-:Y:S01]  /*1c60*/  FFMA R118, R98, R69, R118 ;  /* 0x0000004562767223 */ /* 0x000fe20000000076 */
[C---:B------:R-:W-:Y:S01]  /*1c70*/  FFMA R136, R115.reuse, R66, R136 ;  /* 0x0000004273887223 */ /* 0x040fe20000000088 */
[----:B------:R-:W5:Y:S01]  /*1c80*/  LDS R100, [R65+0x58] ;  /* 0x0000580041647984 */ /* 0x000f620000000800 */
[C---:B------:R-:W-:Y:S01]  /*1c90*/  FFMA R137, R115.reuse, R67, R137 ;  /* 0x0000004373897223 */ /* 0x040fe20000000089 */
[C---:B------:R-:W-:Y:S01]  /*1ca0*/  FFMA R138, R115.reuse, R68, R138 ;  /* 0x00000044738a7223 */ /* 0x040fe2000000008a */
[C---:B------:R-:W-:Y:S01]  /*1cb0*/  FFMA R139, R115.reuse, R69, R139 ;  /* 0x00000045738b7223 */ /* 0x040fe2000000008b */
[----:B------:R-:W5:Y:S01]  /*1cc0*/  LDS R99, [R65+0x60] ;  /* 0x0000600041637984 */ /* 0x000f620000000800 */
[C---:B------:R-:W-:Y:S01]  /*1cd0*/  FFMA R28, R115.reuse, R71, R28 ;  /* 0x00000047731c7223 */ /* 0x040fe2000000001c */
[----:B------:R-:W-:-:S02]  /*1ce0*/  FFMA R140, R115, R73, R140 ;  /* 0x00000049738c7223 */ /* 0x000fc4000000008c */
[----:B------:R-:W5:Y:S01]  /*1cf0*/  LDS R98, [R65+0x68] ;  /* 0x0000680041627984 */ /* 0x000f620000000800 */
[C---:B0-----:R-:W-:Y:S01]  /*1d00*/  FFMA R149, R127.reuse, R66, R149 ;  /* 0x000000427f957223 */ /* 0x041fe20000000095 */
[C---:B------:R-:W-:Y:S01]  /*1d10*/  FFMA R147, R127.reuse, R67, R147 ;  /* 0x000000437f937223 */ /* 0x040fe20000000093 */
[C---:B------:R-:W-:Y:S01]  /*1d20*/  FFMA R145, R127.reuse, R68, R145 ;  /* 0x000000447f917223 */ /* 0x040fe20000000091 */
[C---:B------:R-:W-:Y:S01]  /*1d30*/  FFMA R143, R127.reuse, R69, R143 ;  /* 0x000000457f8f7223 */ /* 0x040fe2000000008f */
[C---:B------:R-:W-:Y:S01]  /*1d40*/  FFMA R134, R127.reuse, R71, R134 ;  /* 0x000000477f867223 */ /* 0x040fe20000000086 */
[----:B------:R-:W-:Y:S01]  /*1d50*/  FFMA R130, R127, R73, R130 ;  /* 0x000000497f827223 */ /* 0x000fe20000000082 */
[C---:B-1----:R-:W-:Y:S01]  /*1d60*/  FFMA R78, R153.reuse, R66, R78 ;  /* 0x00000042994e7223 */ /* 0x042fe2000000004e */
[C---:B------:R-:W-:Y:S01]  /*1d70*/  FFMA R79, R153.reuse, R67, R79 ;  /* 0x00000043994f7223 */ /* 0x040fe2000000004f */
[C---:B------:R-:W-:Y:S01]  /*1d80*/  FFMA R80, R153.reuse, R68, R80 ;  /* 0x0000004499507223 */ /* 0x040fe20000000050 */
[----:B------:R-:W-:Y:S01]  /*1d90*/  FFMA R81, R153, R69, R81 ;  /* 0x0000004599517223 */ /* 0x000fe20000000051 */
[C---:B--2---:R-:W-:Y:S01]  /*1da0*/  FFMA R86, R151.reuse, R66, R86 ;  /* 0x0000004297567223 */ /* 0x044fe20000000056 */
[C---:B------:R-:W-:Y:S01]  /*1db0*/  FFMA R87, R151.reuse, R67, R87 ;  /* 0x0000004397577223 */ /* 0x040fe20000000057 */
[C---:B------:R-:W-:Y:S01]  /*1dc0*/  FFMA R88, R151.reuse, R68, R88 ;  /* 0x0000004497587223 */ /* 0x040fe20000000058 */
[----:B------:R-:W-:Y:S01]  /*1dd0*/  FFMA R89, R151, R69, R89 ;  /* 0x0000004597597223 */ /* 0x000fe20000000059 */
[C---:B---3--:R-:W-:Y:S01]  /*1de0*/  FFMA R106, R150.reuse, R66, R106 ;  /* 0x00000042966a7223 */ /* 0x048fe2000000006a */
[C---:B------:R-:W-:Y:S01]  /*1df0*/  FFMA R107, R150.reuse, R67, R107 ;  /* 0x00000043966b7223 */ /* 0x040fe2000000006b */
[C---:B------:R-:W-:Y:S01]  /*1e00*/  FFMA R108, R150.reuse, R68, R108 ;  /* 0x00000044966c7223 */ /* 0x040fe2000000006c */
[----:B------:R-:W-:Y:S01]  /*1e10*/  FFMA R109, R150, R69, R109 ;  /* 0x00000045966d7223 */ /* 0x000fe2000000006d */
[----:B------:R-:W0:Y:S01]  /*1e20*/  LDS R151, [R65+0x78] ;  /* 0x0000780041977984 */ /* 0x000e220000000800 */
[-C--:B----4-:R-:W-:Y:S01]  /*1e30*/  FFMA R35, R115, R70.reuse, R35 ;  /* 0x0000004673237223 */ /* 0x090fe20000000023 */
[----:B------:R-:W-:-:S02]  /*1e40*/  FFMA R141, R127, R70, R141 ;  /* 0x000000467f8d7223 */ /* 0x000fc4000000008d */
[----:B------:R-:W1:Y:S01]  /*1e50*/  LDS R150, [R65+0x90] ;  /* 0x0000900041967984 */ /* 0x000e620000000800 */
[-C--:B-----5:R-:W-:Y:S01]  /*1e60*/  FFMA R33, R115, R72.reuse, R33 ;  /* 0x0000004873217223 */ /* 0x0a0fe20000000021 */
[----:B------:R-:W-:Y:S02]  /*1e70*/  FFMA R133, R127, R72, R133 ;  /* 0x000000487f857223 */ /* 0x000fe40000000085 */
[----:B------:R-:W2:Y:S01]  /*1e80*/  LDS R115, [R65+0x70] ;  /* 0x0000700041737984 */ /* 0x000ea20000000800 */
[C---:B------:R-:W-:Y:S01]  /*1e90*/  FFMA R123, R131.reuse, R66, R123 ;  /* 0x00000042837b7223 */ /* 0x040fe2000000007b */
[C---:B------:R-:W-:Y:S01]  /*1ea0*/  FFMA R124, R131.reuse, R67, R124 ;  /* 0x00000043837c7223 */ /* 0x040fe2000000007c */
[C---:B------:R-:W-:Y:S01]  /*1eb0*/  FFMA R125, R131.reuse, R68, R125 ;  /* 0x00000044837d7223 */ /* 0x040fe2000000007d */
[----:B------:R-:W3:Y:S01]  /*1ec0*/  LDS R127, [R65+0x80] ;  /* 0x00008000417f7984 */ /* 0x000ee20000000800 */
[----:B------:R-:W-:Y:S01]  /*1ed0*/  FFMA R126, R131, R69, R126 ;  /* 0x00000045837e7223 */ /* 0x000fe2000000007e */
[C---:B------:R-:W-:Y:S01]  /*1ee0*/  FFMA R74, R100.reuse, R66, R74 ;  /* 0x00000042644a7223 */ /* 0x040fe2000000004a */
[C---:B------:R-:W-:Y:S01]  /*1ef0*/  FFMA R75, R100.reuse, R67, R75 ;  /* 0x00000043644b7223 */ /* 0x040fe2000000004b */
[C---:B------:R-:W-:Y:S01]  /*1f00*/  FFMA R76, R100.reuse, R68, R76 ;  /* 0x00000044644c7223 */ /* 0x040fe2000000004c */
[C---:B------:R-:W-:Y:S01]  /*1f10*/  FFMA R77, R100.reuse, R69, R77 ;  /* 0x00000045644d7223 */ /* 0x040fe2000000004d */
[C---:B------:R-:W-:Y:S01]  /*1f20*/  FFMA R78, R100.reuse, R70, R78 ;  /* 0x00000046644e7223 */ /* 0x040fe2000000004e */
[C---:B------:R-:W-:Y:S01]  /*1f30*/  FFMA R79, R100.reuse, R71, R79 ;  /* 0x00000047644f7223 */ /* 0x040fe2000000004f */
[C---:B------:R-:W-:Y:S01]  /*1f40*/  FFMA R80, R100.reuse, R72, R80 ;  /* 0x0000004864507223 */ /* 0x040fe20000000050 */
        /* <DEDUP_REMOVED lines=17> */
[----:B------:R-:W4:Y:S01]  /*2060*/  LDS R99, [R101+0x258] ;  /* 0x0002580065637984 */ /* 0x000f220000000800 */
[C---:B0-----:R-:W-:Y:S01]  /*2070*/  FFMA R110, R151.reuse, R66, R110 ;  /* 0x00000042976e7223 */ /* 0x041fe2000000006e */
[----:B------:R-:W-:-:S02]  /*2080*/  FFMA R111, R151, R67, R111 ;  /* 0x00000043976f7223 */ /* 0x000fc4000000006f */
[----:B------:R-:W0:Y:S01]  /*2090*/  LDS R98, [R101+0x18] ;  /* 0x0000180065627984 */ /* 0x000e220000000800 */
[----:B------:R-:W-:Y:S01]  /*20a0*/  FFMA R112, R151, R68, R112 ;  /* 0x0000004497707223 */ /* 0x000fe20000000070 */
[C---:B-1----:R-:W-:Y:S01]  /*20b0*/  FFMA R128, R150.reuse, R66, R128 ;  /* 0x0000004296807223 */ /* 0x042fe20000000080 */
[CC--:B------:R-:W-:Y:S01]  /*20c0*/  FFMA R129, R150.reuse, R67.reuse, R129 ;  /* 0x0000004396817223 */ /* 0x0c0fe20000000081 */
[----:B------:R-:W1:Y:S01]  /*20d0*/  LDS R100, [R101+0x60] ;  /* 0x0000600065647984 */ /* 0x000e620000000800 */
[C---:B------:R-:W-:Y:S01]  /*20e0*/  FFMA R132, R150.reuse, R68, R132 ;  /* 0x0000004496847223 */ /* 0x040fe20000000084 */
[C---:B--2---:R-:W-:Y:S01]  /*20f0*/  FFMA R102, R115.reuse, R66, R102 ;  /* 0x0000004273667223 */ /* 0x044fe20000000066 */
[C---:B------:R-:W-:Y:S01]  /*2100*/  FFMA R103, R115.reuse, R67, R103 ;  /* 0x0000004373677223 */ /* 0x040fe20000000067 */
[C---:B------:R-:W-:Y:S01]  /*2110*/  FFMA R104, R115.reuse, R68, R104 ;  /* 0x0000004473687223 */ /* 0x040fe20000000068 */
[C---:B------:R-:W-:Y:S01]  /*2120*/  FFMA R105, R115.reuse, R69, R105 ;  /* 0x0000004573697223 */ /* 0x040fe20000000069 */
[C---:B------:R-:W-:Y:S01]  /*2130*/  FFMA R106, R115.reuse, R70, R106 ;  /* 0x00000046736a7223 */ /* 0x040fe2000000006a */
[C---:B------:R-:W-:Y:S01]  /*2140*/  FFMA R107, R115.reuse, R71, R107 ;  /* 0x00000047736b7223 */ /* 0x040fe2000000006b */
[C---:B------:R-:W-:Y:S01]  /*2150*/  FFMA R108, R115.reuse, R72, R108 ;  /* 0x00000048736c7223 */ /* 0x040fe2000000006c */
[----:B------:R-:W-:Y:S01]  /*2160*/  FFMA R109, R115, R73, R109 ;  /* 0x00000049736d7223 */ /* 0x000fe2000000006d */
[C---:B---3--:R-:W-:Y:S01]  /*2170*/  FFMA R119, R127.reuse, R66, R119 ;  /* 0x000000427f777223 */ /* 0x048fe20000000077 */
[C---:B------:R-:W-:Y:S01]  /*2180*/  FFMA R120, R127.reuse, R67, R120 ;  /* 0x000000437f787223 */ /* 0x040fe20000000078 */
[C---:B------:R-:W-:Y:S01]  /*2190*/  FFMA R121, R127.reuse, R68, R121 ;  /* 0x000000447f797223 */ /* 0x040fe20000000079 */
[C---:B------:R-:W-:Y:S01]  /*21a0*/  FFMA R122, R127.reuse, R69, R122 ;  /* 0x000000457f7a7223 */ /* 0x040fe2000000007a */
[C---:B------:R-:W-:Y:S01]  /*21b0*/  FFMA R123, R127.reuse, R70, R123 ;  /* 0x000000467f7b7223 */ /* 0x040fe2000000007b */
[C---:B------:R-:W-:Y:S01]  /*21c0*/  FFMA R124, R127.reuse, R71, R124 ;  /* 0x000000477f7c7223 */ /* 0x040fe2000000007c */
[C---:B------:R-:W-:Y:S01]  /*21d0*/  FFMA R125, R127.reuse, R72, R125 ;  /* 0x000000487f7d7223 */ /* 0x040fe2000000007d */
[----:B------:R-:W-:Y:S01]  /*21e0*/  FFMA R126, R127, R73, R126 ;  /* 0x000000497f7e7223 */ /* 0x000fe2000000007e */
[----:B------:R-:W2:Y:S01]  /*21f0*/  LDS R101, [R101+0x2a0] ;  /* 0x0002a00065657984 */ /* 0x000ea20000000800 */
[C---:B------:R-:W-:Y:S01]  /*2200*/  FFMA R135, R150.reuse, R69, R135 ;  /* 0x0000004596877223 */ /* 0x040fe20000000087 */
[C---:B------:R-:W-:Y:S01]  /*2210*/  FFMA R136, R150.reuse, R70, R136 ;  /* 0x0000004696887223 */ /* 0x040fe20000000088 */
[C---:B------:R-:W-:Y:S01]  /*2220*/  FFMA R137, R150.reuse, R71, R137 ;  /* 0x0000004796897223 */ /* 0x040fe20000000089 */
[----:B------:R-:W3:Y:S01]  /*2230*/  LDS R131, [R65+0x98] ;  /* 0x0000980041837984 */ /* 0x000ee20000000800 */
[C---:B------:R-:W-:Y:S01]  /*2240*/  FFMA R138, R150.reuse, R72, R138 ;  /* 0x00000048968a7223 */ /* 0x040fe2000000008a */
[C---:B------:R-:W-:Y:S01]  /*2250*/  FFMA R139, R150.reuse, R73, R139 ;  /* 0x00000049968b7223 */ /* 0x040fe2000000008b */
[C---:B------:R-:W-:Y:S01]  /*2260*/  FFMA R113, R151.reuse, R69, R113 ;  /* 0x0000004597717223 */ /* 0x040fe20000000071 */
[----:B------:R-:W5:Y:S01]  /*2270*/  LDS R115, [R65+0xa0] ;  /* 0x0000a00041737984 */ /* 0x000f620000000800 */
[C---:B------:R-:W-:Y:S01]  /*2280*/  FFMA R114, R151.reuse, R70, R114 ;  /* 0x0000004697727223 */ /* 0x040fe20000000072 */
[C---:B------:R-:W-:Y:S01]  /*2290*/  FFMA R116, R151.reuse, R71, R116 ;  /* 0x0000004797747223 */ /* 0x040fe20000000074 */
[C---:B------:R-:W-:Y:S01]  /*22a0*/  FFMA R117, R151.reuse, R72, R117 ;  /* 0x0000004897757223 */ /* 0x040fe20000000075 */
[----:B------:R-:W5:Y:S01]  /*22b0*/  LDS R127, [R65+0xa8] ;  /* 0x0000a800417f7984 */ /* 0x000f620000000800 */
[----:B------:R-:W-:Y:S01]  /*22c0*/  FFMA R118, R151, R73, R118 ;  /* 0x0000004997767223 */ /* 0x000fe20000000076 */
[----:B----4-:R-:W-:-:S02]  /*22d0*/  FFMA R28, R150, R99, R28 ;  /* 0x00000063961c7223 */ /* 0x010fc4000000001c */
[----:B------:R-:W-:Y:S01]  /*22e0*/  LDS R151, [R65+0x130] ;  /* 0x0001300041977984 */ /* 0x000fe20000000800 */
[C---:B0-----:R-:W-:Y:S01]  /*22f0*/  FFMA R35, R150.reuse, R98, R35 ;  /* 0x0000006296237223 */ /* 0x041fe20000000023 */
[C---:B-1----:R-:W-:Y:S01]  /*2300*/  FFMA R33, R150.reuse, R100, R33 ;  /* 0x0000006496217223 */ /* 0x042fe20000000021 */
[----:B--2---:R-:W-:Y:S02]  /*2310*/  FFMA R140, R150, R101, R140 ;  /* 0x00000065968c7223 */ /* 0x004fe4000000008c */
[----:B------:R-:W0:Y:S01]  /*2320*/  LDS R150, [R65+0xb0] ;  /* 0x0000b00041967984 */ /* 0x000e220000000800 */
[C---:B---3--:R-:W-:Y:S01]  /*2330*/  FFMA R148, R131.reuse, R66, R148 ;  /* 0x0000004283947223 */ /* 0x048fe20000000094 */
[C---:B------:R-:W-:Y:S01]  /*2340*/  FFMA R146, R131.reuse, R67, R146 ;  /* 0x0000004383927223 */ /* 0x040fe20000000092 */
        /* <DEDUP_REMOVED lines=10> */
[C---:B-----5:R-:W-:Y:S01]  /*23f0*/  FFMA R4, R115.reuse, R66, R4 ;  /* 0x0000004273047223 */ /* 0x060fe20000000004 */
        /* <DEDUP_REMOVED lines=23> */
[----:B------:R-:W1:Y:S01]  /*2570*/  LDS R131, [R65+0xb8] ;  /* 0x0000b80041837984 */ /* 0x000e620000000800 */
[C---:B0-----:R-:W-:Y:S01]  /*2580*/  FFMA R12, R150.reuse, R66, R12 ;  /* 0x00000042960c7223 */ /* 0x041fe2000000000c */
[----:B------:R-:W-:-:S02]  /*2590*/  FFMA R47, R150, R67, R47 ;  /* 0x00000043962f7223 */ /* 0x000fc4000000002f */
[----:B------:R-:W0:Y:S01]  /*25a0*/  LDS R115, [R65+0xc0] ;  /* 0x0000c00041737984 */ /* 0x000e220000000800 */
[C---:B------:R-:W-:Y:S01]  /*25b0*/  FFMA R14, R150.reuse, R68, R14 ;  /* 0x00000044960e7223 */ /* 0x040fe2000000000e */
[C---:B------:R-:W-:Y:S01]  /*25c0*/  FFMA R49, R150.reuse, R69, R49 ;  /* 0x0000004596317223 */ /* 0x040fe20000000031 */
[C---:B------:R-:W-:Y:S01]  /*25d0*/  FFMA R90, R150.reuse, R70, R90 ;  /* 0x00000046965a7223 */ /* 0x040fe2000000005a */
[----:B------:R-:W2:Y:S01]  /*25e0*/  LDS R127, [R65+0xc8] ;  /* 0x0000c800417f7984 */ /* 0x000ea20000000800 */
[C---:B------:R-:W-:Y:S01]  /*25f0*/  FFMA R91, R150.reuse, R71, R91 ;  /* 0x00000047965b7223 */ /* 0x040fe2000000005b */
[C---:B------:R-:W-:Y:S01]  /*2600*/  FFMA R92, R150.reuse, R72, R92 ;  /* 0x00000048965c7223 */ /* 0x040fe2000000005c */
[C---:B------:R-:W-:Y:S01]  /*2610*/  FFMA R93, R150.reuse, R73, R93 ;  /* 0x00000049965d7223 */ /* 0x040fe2000000005d */
[C---:B------:R-:W-:Y:S01]  /*2620*/  FFMA R94, R150.reuse, R98, R94 ;  /* 0x00000062965e7223 */ /* 0x040fe2000000005e */
[C---:B------:R-:W-:Y:S01]  /*2630*/  FFMA R95, R150.reuse, R99, R95 ;  /* 0x00000063965f7223 */ /* 0x040fe2000000005f */
[C---:B------:R-:W-:Y:S01]  /*2640*/  FFMA R96, R150.reuse, R100, R96 ;  /* 0x0000006496607223 */ /* 0x040fe20000000060 */
[----:B------:R-:W-:-:S02]  /*2650*/  FFMA R97, R150, R101, R97 ;  /* 0x0000006596617223 */ /* 0x000fc40000000061 */
[----:B------:R-:W3:Y:S01]  /*2660*/  LDS R150, [R65+0xd8] ;  /* 0x0000d80041967984 */ /* 0x000ee20000000800 */
[C---:B-1----:R-:W-:Y:S01]  /*2670*/  FFMA R16, R131.reuse, R66, R16 ;  /* 0x0000004283107223 */ /* 0x042fe20000000010 */
        /* <DEDUP_REMOVED lines=11> */
[C---:B0-----:R-:W-:Y:S01]  /*2730*/  FFMA R20, R115.reuse, R66, R20 ;  /* 0x0000004273147223 */ /* 0x041fe20000000014 */
        /* <DEDUP_REMOVED lines=11> */
[C---:B--2---:R-:W-:Y:S01]  /*27f0*/  FFMA R24, R127.reuse, R66, R24 ;  /* 0x000000427f187223 */ /* 0x044fe20000000018 */
        /* <DEDUP_REMOVED lines=11> */
[----:B------:R-:W0:Y:S01]  /*28b0*/  LDS R131, [R65+0xe0] ;  /* 0x0000e00041837984 */ /* 0x000e220000000800 */
[C---:B---3--:R-:W-:Y:S01]  /*28c0*/  FFMA R34, R150.reuse, R66, R34 ;  /* 0x0000004296227223 */ /* 0x048fe20000000022 */
[C---:B------:R-:W-:Y:S01]  /*28d0*/  FFMA R29, R150.reuse, R67, R29 ;  /* 0x00000043961d7223 */ /* 0x040fe2000000001d */
[C---:B------:R-:W-:Y:S01]  /*28e0*/  FFMA R0, R150.reuse, R68, R0 ;  /* 0x0000004496007223 */ /* 0x040fe20000000000 */
[----:B------:R-:W1:Y:S01]  /*28f0*/  LDS R115, [R65+0xe8] ;  /* 0x0000e80041737984 */ /* 0x000e620000000800 */
        /* <DEDUP_REMOVED lines=9> */
[----:B------:R-:W-:-:S02]  /*2990*/  FFMA R139, R150, R101, R139 ;  /* 0x00000065968b7223 */ /* 0x000fc4000000008b */
[----:B------:R-:W3:Y:S01]  /*29a0*/  LDS R150, [R65+0xf8] ;  /* 0x0000f80041967984 */ /* 0x000ee20000000800 */
        /* <DEDUP_REMOVED lines=50> */
[----:B------:R-:W-:Y:S01]  /*2cd0*/  FFMA R93, R150, R101, R93 ;  /* 0x00000065965d7223 */ /* 0x000fe2000000005d */
[C---:B------:R-:W-:Y:S01]  /*2ce0*/  FFMA R5, R151.reuse, R70, R5 ;  /* 0x0000004697057223 */ /* 0x040fe20000000005 */
[----:B------:R-:W3:Y:S01]  /*2cf0*/  LDS R150, [R65+0x120] ;  /* 0x0001200041967984 */ /* 0x000ee20000000800 */
[C---:B------:R-:W-:Y:S01]  /*2d00*/  FFMA R40, R151.reuse, R71, R40 ;  /* 0x0000004797287223 */ /* 0x040fe20000000028 */
[C---:B------:R-:W-:Y:S01]  /*2d10*/  FFMA R7, R151.reuse, R72, R7 ;  /* 0x0000004897077223 */ /* 0x040fe20000000007 */
[C---:B------:R-:W-:Y:S01]  /*2d20*/  FFMA R42, R151.reuse, R73, R42 ;  /* 0x00000049972a7223 */ /* 0x040fe2000000002a */
[C---:B------:R-:W-:Y:S01]  /*2d30*/  FFMA R4, R151.reuse, R98, R4 ;  /* 0x0000006297047223 */ /* 0x040fe20000000004 */
[C---:B------:R-:W-:Y:S01]  /*2d40*/  FFMA R39, R151.reuse, R99, R39 ;  /* 0x0000006397277223 */ /* 0x040fe20000000027 */
[C---:B------:R-:W-:Y:S01]  /*2d50*/  FFMA R6, R151.reuse, R100, R6 ;  /* 0x0000006497067223 */ /* 0x040fe20000000006 */
[----:B------:R-:W-:-:S02]  /*2d60*/  FFMA R41, R151, R101, R41 ;  /* 0x0000006597297223 */ /* 0x000fc40000000029 */
[----:B------:R-:W4:Y:S01]  /*2d70*/  LDS R151, [R65+0x178] ;  /* 0x0001780041977984 */ /* 0x000f220000000800 */
        /* <DEDUP_REMOVED lines=13> */
[CC--:B------:R-:W-:Y:S01]  /*2e50*/  FFMA R56, R115.reuse, R67.reuse, R56 ;  /* 0x0000004373387223 */ /* 0x0c0fe20000000038 */
[----:B------:R-:W-:Y:S01]  /*2e60*/  FFMA R23, R115, R68, R23 ;  /* 0x0000004473177223 */ /* 0x000fe20000000017 */
[C---:B--2---:R-:W-:Y:S01]  /*2e70*/  FFMA R25, R127.reuse, R66, R25 ;  /* 0x000000427f197223 */ /* 0x044fe20000000019 */
[C---:B------:R-:W-:Y:S01]  /*2e80*/  FFMA R60, R127.reuse, R67, R60 ;  /* 0x000000437f3c7223 */ /* 0x040fe2000000003c */
[----:B------:R-:W-:Y:S01]  /*2e90*/  FFMA R27, R127, R68, R27 ;  /* 0x000000447f1b7223 */ /* 0x000fe2000000001b */
[----:B------:R-:W0:Y:S01]  /*2ea0*/  LDS R131, [R65+0x128] ;  /* 0x0001280041837984 */ /* 0x000e220000000800 */
[C---:B------:R-:W-:Y:S01]  /*2eb0*/  FFMA R58, R115.reuse, R69, R58 ;  /* 0x00000045733a7223 */ /* 0x040fe2000000003a */
        /* <DEDUP_REMOVED lines=9> */
[----:B------:R-:W-:Y:S01]  /*2f50*/  FFMA R113, R115, R101, R113 ;  /* 0x0000006573717223 */ /* 0x000fe20000000071 */
[----:B------:R-:W5:Y:S01]  /*2f60*/  LDS R68, [R65+0x148] ;  /* 0x0001480041447984 */ /* 0x000f620000000800 */
        /* <DEDUP_REMOVED lines=19> */
[----:B------:R-:W-:Y:S01]  /*30a0*/  LDS R127, [R65+0x190] ;  /* 0x00019000417f7984 */ /* 0x000fe20000000800 */
[C---:B----4-:R-:W-:Y:S01]  /*30b0*/  FFMA R5, R151.reuse, R98, R5 ;  /* 0x0000006297057223 */ /* 0x050fe20000000005 */
[C---:B------:R-:W-:Y:S01]  /*30c0*/  FFMA R40, R151.reuse, R99, R40 ;  /* 0x0000006397287223 */ /* 0x040fe20000000028 */
[C---:B------:R-:W-:Y:S01]  /*30d0*/  FFMA R7, R151.reuse, R100, R7 ;  /* 0x0000006497077223 */ /* 0x040fe20000000007 */
[----:B------:R-:W3:Y:S01]  /*30e0*/  LDS R150, [R65+0x168] ;  /* 0x0001680041967984 */ /* 0x000ee20000000800 */
        /* <DEDUP_REMOVED lines=34> */
[C---:B------:R-:W-:Y:S01]  /*3310*/  FFMA R21, R69.reuse, R70, R21 ;  /* 0x0000004645157223 */ /* 0x040fe20000000015 */
[C---:B------:R-:W-:Y:S01]  /*3320*/  FFMA R56, R69.reuse, R71, R56 ;  /* 0x0000004745387223 */ /* 0x040fe20000000038 */
[C---:B------:R-:W-:Y:S01]  /*3330*/  FFMA R23, R69.reuse, R72, R23 ;  /* 0x0000004845177223 */ /* 0x040fe20000000017 */
[----:B------:R-:W1:Y:S01]  /*3340*/  LDS R66, [R65+0x180] ;  /* 0x0001800041427984 */ /* 0x000e620000000800 */
[----:B------:R-:W-:Y:S01]  /*3350*/  FFMA R58, R69, R73, R58 ;  /* 0x00000049453a7223 */ /* 0x000fe2000000003a */
[C---:B------:R-:W-:Y:S01]  /*3360*/  FFMA R25, R115.reuse, R70, R25 ;  /* 0x0000004673197223 */ /* 0x040fe20000000019 */
[C---:B------:R-:W-:Y:S01]  /*3370*/  FFMA R60, R115.reuse, R71, R60 ;  /* 0x00000047733c7223 */ /* 0x040fe2000000003c */
[----:B------:R-:W2:Y:S01]  /*3380*/  LDS R131, [R65+0x188] ;  /* 0x0001880041837984 */ /* 0x000ea20000000800 */
[C---:B------:R-:W-:Y:S01]  /*3390*/  FFMA R27, R115.reuse, R72, R27 ;  /* 0x00000048731b7223 */ /* 0x040fe2000000001b */
[----:B------:R-:W-:Y:S01]  /*33a0*/  FFMA R62, R115, R73, R62 ;  /* 0x00000049733e7223 */ /* 0x000fe2000000003e */
[C---:B------:R-:W-:Y:S01]  /*33b0*/  FFMA R20, R69.reuse, R98, R20 ;  /* 0x0000006245147223 */ /* 0x040fe20000000014 */
[----:B------:R-:W4:Y:S01]  /*33c0*/  LDS R68, [R65+0x198] ;  /* 0x0001980041447984 */ /* 0x000f220000000800 */
[C---:B------:R-:W-:Y:S01]  /*33d0*/  FFMA R55, R69.reuse, R99, R55 ;  /* 0x0000006345377223 */ /* 0x040fe20000000037 */
[C---:B------:R-:W-:Y:S01]  /*33e0*/  FFMA R22, R69.reuse, R100, R22 ;  /* 0x0000006445167223 */ /* 0x040fe20000000016 */
[----:B------:R-:W-:Y:S01]  /*33f0*/  FFMA R57, R69, R101, R57 ;  /* 0x0000006545397223 */ /* 0x000fe20000000039 */
[----:B------:R-:W5:Y:S01]  /*3400*/  LDS R65, [R65+0x1a0] ;  /* 0x0001a00041417984 */ /* 0x000f620000000800 */
[C---:B------:R-:W-:Y:S01]  /*3410*/  FFMA R24, R115.reuse, R98, R24 ;  /* 0x0000006273187223 */ /* 0x040fe20000000018 */
[C---:B------:R-:W-:Y:S01]  /*3420*/  FFMA R59, R115.reuse, R99, R59 ;  /* 0x00000063733b7223 */ /* 0x040fe2000000003b */
[C---:B------:R-:W-:Y:S01]  /*3430*/  FFMA R26, R115.reuse, R100, R26 ;  /* 0x00000064731a7223 */ /* 0x040fe2000000001a */
[----:B------:R-:W-:Y:S01]  /*3440*/  FFMA R61, R115, R101, R61 ;  /* 0x00000065733d7223 */ /* 0x000fe2000000003d */
[C---:B---3--:R-:W-:Y:S01]  /*3450*/  FFMA R34, R150.reuse, R98, R34 ;  /* 0x0000006296227223 */ /* 0x048fe20000000022 */
[C---:B------:R-:W-:Y:S01]  /*3460*/  FFMA R29, R150.reuse, R99, R29 ;  /* 0x00000063961d7223 */ /* 0x040fe2000000001d */
[C---:B------:R-:W-:Y:S01]  /*3470*/  FFMA R0, R150.reuse, R100, R0 ;  /* 0x0000006496007223 */ /* 0x040fe20000000000 */
[----:B------:R-:W-:Y:S01]  /*3480*/  FFMA R36, R150, R101, R36 ;  /* 0x0000006596247223 */ /* 0x000fe20000000024 */
[C---:B------:R-:W-:Y:S01]  /*3490*/  FFMA R17, R127.reuse, R98, R17 ;  /* 0x000000627f117223 */ /* 0x040fe20000000011 */
[C---:B------:R-:W-:Y:S01]  /*34a0*/  FFMA R52, R127.reuse, R99, R52 ;  /* 0x000000637f347223 */ /* 0x040fe20000000034 */
[C---:B------:R-:W-:Y:S01]  /*34b0*/  FFMA R19, R127.reuse, R100, R19 ;  /* 0x000000647f137223 */ /* 0x040fe20000000013 */
[----:B------:R-:W-:Y:S01]  /*34c0*/  FFMA R54, R127, R101, R54 ;  /* 0x000000657f367223 */ /* 0x000fe20000000036 */
[C---:B0-----:R-:W-:Y:S01]  /*34d0*/  FFMA R2, R67.reuse, R98, R2 ;  /* 0x0000006243027223 */ /* 0x041fe20000000002 */
        /* <DEDUP_REMOVED lines=11> */
[C---:B----4-:R-:W-:Y:S01]  /*3590*/  FFMA R21, R68.reuse, R98, R21 ;  /* 0x0000006244157223 */ /* 0x050fe20000000015 */
[C---:B------:R-:W-:Y:S01]  /*35a0*/  FFMA R56, R68.reuse, R99, R56 ;  /* 0x0000006344387223 */ /* 0x040fe20000000038 */
[C---:B------:R-:W-:Y:S01]  /*35b0*/  FFMA R23, R68.reuse, R100, R23 ;  /* 0x0000006444177223 */ /* 0x040fe20000000017 */
[----:B------:R-:W-:Y:S01]  /*35c0*/  FFMA R58, R68, R101, R58 ;  /* 0x00000065443a7223 */ /* 0x000fe2000000003a */
[C---:B-----5:R-:W-:Y:S01]  /*35d0*/  FFMA R25, R65.reuse, R98, R25 ;  /* 0x0000006241197223 */ /* 0x060fe20000000019 */
[C---:B------:R-:W-:Y:S01]  /*35e0*/  FFMA R60, R65.reuse, R99, R60 ;  /* 0x00000063413c7223 */ /* 0x040fe2000000003c */
[C---:B------:R-:W-:Y:S01]  /*35f0*/  FFMA R27, R65.reuse, R100, R27 ;  /* 0x00000064411b7223 */ /* 0x040fe2000000001b */
[----:B------:R-:W-:Y:S01]  /*3600*/  FFMA R62, R65, R101, R62 ;  /* 0x00000065413e7223 */ /* 0x000fe2000000003e */
[----:B------:R-:W-:Y:S06]  /*3610*/  BRA.U UP0, `(.L_x_18) ;  /* 0xffffffe100e07547 */ /* 0x000fec000b83ffff */
[----:B------:R-:W-:Y:S01]  /*3620*/  HFMA2 R65, -RZ, RZ, 0, 5.9604644775390625e-08 ;  /* 0x00000001ff417431 */ /* 0x000fe200000001ff */
[----:B------:R-:W-:Y:S01]  /*3630*/  UPLOP3.LUT UP0, UPT, UPT, UPT, UPT, 0x40, 0x4 ;  /* 0x000000000004789c */ /* 0x000fe20003f0e870 */
[----:B------:R-:W-:Y:S10]  /*3640*/  BRA.U UP1, `(.L_x_19) ;  /* 0xffffffe101ac7547 */ /* 0x000ff4000b83ffff */
[----:B------:R-:W-:-:S04]  /*3650*/  IADD3 R30, PT, PT, R30, 0x1, RZ ;  /* 0x000000011e1e7810 */ /* 0x000fc80007ffe0ff */
[----:B------:R-:W-:-:S13]  /*3660*/  ISETP.NE.AND P2, PT, R30, 0x20, PT ;  /* 0x000000201e00780c */ /* 0x000fda0003f45270 */
[----:B------:R-:W-:Y:S05]  /*3670*/  @P2 BRA `(.L_x_20) ;  /* 0xffffffcc00fc2947 */ /* 0x000fea000383ffff */
[----:B------:R-:W0:Y:S01]  /*3680*/  S2R R32, SR_TID.Z ;  /* 0x0000000000207919 */ /* 0x000e220000002300 */
[----:B------:R-:W1:Y:S01]  /*3690*/  LDC.64 R30, c[0x0][0x390] ;  /* 0x0000e400ff1e7b82 */ /* 0x000e620000000a00 */
[----:B------:R-:W2:Y:S01]  /*36a0*/  S2R R71, SR_TID.X ;  /* 0x0000000000477919 */ /* 0x000ea20000002100 */
[----:B------:R-:W3:Y:S01]  /*36b0*/  S2R R63, SR_CTAID.Z ;  /* 0x00000000003f7919 */ /* 0x000ee20000002700 */
[----:B------:R-:W4:Y:S01]  /*36c0*/  S2R R65, SR_CTAID.Y ;  /* 0x0000000000417919 */ /* 0x000f220000002600 */
[----:B------:R-:W5:Y:S01]  /*36d0*/  S2R R69, SR_TID.Y ;  /* 0x0000000000457919 */ /* 0x000f620000002200 */
[----:B------:R-:W5:Y:S01]  /*36e0*/  S2R R67, SR_CTAID.X ;  /* 0x0000000000437919 */ /* 0x000f620000002500 */
[----:B0-----:R-:W-:-:S05]  /*36f0*/  IMAD R32, R32, 0x18800, RZ ;  /* 0x0001880020207824 */ /* 0x001fca00078e02ff */
[----:B--2---:R-:W-:-:S05]  /*3700*/  LOP3.LUT R32, R32, R71, RZ, 0xfc, !PT ;  /* 0x0000004720207212 */ /* 0x004fca00078efcff */
[----:B---3--:R-:W-:-:S04]  /*3710*/  IMAD R32, R63, 0xc4000, R32 ;  /* 0x000c40003f207824 */ /* 0x008fc800078e0220 */
[----:B----4-:R-:W-:-:S04]  /*3720*/  IMAD R32, R65, 0x3100, R32 ;  /* 0x0000310041207824 */ /* 0x010fc800078e0220 */
[----:B-----5:R-:W-:-:S05]  /*3730*/  IMAD R32, R69, 0x380, R32 ;  /* 0x0000038045207824 */ /* 0x020fca00078e0220 */
[----:B------:R-:W-:-:S05]  /*3740*/  LEA R63, R67, R32, 0x4 ;  /* 0x00000020433f7211 */ /* 0x000fca00078e20ff */
[----:B-1----:R-:W-:-:S05]  /*3750*/  IMAD.WIDE.U32 R30, R63, 0x4, R30 ;  /* 0x000000043f1e7825 */ /* 0x002fca00078e001e */
[----:B------:R-:W-:Y:S04]  /*3760*/  STG.E desc[UR8][R30.64], R35 ;  /* 0x000000231e007986 */ /* 0x000fe8000c101908 */
        /* <DEDUP_REMOVED lines=126> */
[----:B------:R-:W-:Y:S01]  /*3f50*/  STG.E desc[UR8][R30.64+0x1b9ab8], R62 ;  /* 0x1b9ab83e1e007986 */ /* 0x000fe2000c101908 */
[----:B------:R-:W-:Y:S05]  /*3f60*/  EXIT ;  /* 0x000000000000794d */ /* 0x000fea0003800000 */
.L_x_21:
[----:B------:R-:W-:-:S00]  /*3f70*/  BRA `(.L_x_21) ;  /* 0xfffffffc00fc7947 */ /* 0x000fc0000383ffff */
[----:B------:R-:W-:-:S00]  /*3f80*/  NOP ;  /* 0x0000000000007918 */ /* 0x000fc00000000000 */
[----:B------:R-:W-:-:S00]  /*3f90*/  NOP ;  /* 0x0000000000007918 */ /* 0x000fc00000000000 */
[----:B------:R-:W-:-:S00]  /*3fa0*/  NOP ;  /* 0x0000000000007918 */ /* 0x000fc00000000000 */
[----:B------:R-:W-:-:S00]  /*3fb0*/  NOP ;  /* 0x0000000000007918 */ /* 0x000fc00000000000 */
[----:B------:R-:W-:-:S00]  /*3fc0*/  NOP ;  /* 0x0000000000007918 */ /* 0x000fc00000000000 */
[----:B------:R-:W-:-:S00]  /*3fd0*/  NOP ;  /* 0x0000000000007918 */ /* 0x000fc00000000000 */
[----:B------:R-:W-:-:S00]  /*3fe0*/  NOP ;  /* 0x0000000000007918 */ /* 0x000fc00000000000 */
[----:B------:R-:W-:-:S00]  /*3ff0*/  NOP ;  /* 0x0000000000007918 */ /* 0x000fc00000000000 */
.L_x_22:


//--------------------- .nv.shared.default_function_kernel0 --------------------------
	.section	.nv.shared.default_function_kernel0,"aw",@nobits
	.sectionflags	@""
	.align	4
.nv.shared.default_function_kernel0:
	.zero		10528


//--------------------- .nv.shared.reserved.0     --------------------------
	.section	.nv.shared.reserved.0,"aw",@nobits
	.weak		__nv_reservedSMEM_offset_0_alias
	.size		__nv_reservedSMEM_offset_0_alias, 0, 64
	.other		__nv_reservedSMEM_offset_0_alias,@"STO_CUDA_RESERVED_SHARED STV_DEFAULT"
__nv_reservedSMEM_offset_0_alias:
	.zero		0
	.zero		64


//--------------------- .nv.constant0.default_function_kernel0 --------------------------
	.section	.nv.constant0.default_function_kernel0,"a",@progbits
	.sectionflags	@""
	.align	4
.nv.constant0.default_function_kernel0:
	.zero		920


//--------------------- SYMBOLS --------------------------

	.type		.nv.reservedSmem.offset0,@object
	.size		.nv.reservedSmem.offset0,0x4
	.type		.nv.reservedSmem.cap,@object
	.size		.nv.reservedSmem.cap,0x4
